//
// Generated by NVIDIA NVVM Compiler
//
// Compiler Build ID: CL-36424714
// Cuda compilation tools, release 13.0, V13.0.88
// Based on NVVM 20.0.0
//

.version 9.0
.target sm_100
.address_size 64

	// .globl	_Z6picudaP17curandStateXORWOWPiiii
.global .align 4 .b8 precalc_xorwow_matrix[102400];
.global .align 4 .b8 precalc_xorwow_offset_matrix[102400];
.global .align 4 .b8 mrg32k3aM1[2304];
.global .align 4 .b8 mrg32k3aM2[2304];
.global .align 4 .b8 mrg32k3aM1SubSeq[2016];
.global .align 4 .b8 mrg32k3aM2SubSeq[2016];
.global .align 4 .b8 mrg32k3aM1Seq[2304];
.global .align 4 .b8 mrg32k3aM2Seq[2304];
.const .align 8 .b8 __cr_lgamma_table[72];
// _ZZ6picudaP17curandStateXORWOWPiiiiE11sharedCount has been demoted

.visible .entry _Z6picudaP17curandStateXORWOWPiiii(
	.param .u64 .ptr .align 1 _Z6picudaP17curandStateXORWOWPiiii_param_0,
	.param .u64 .ptr .align 1 _Z6picudaP17curandStateXORWOWPiiii_param_1,
	.param .u32 _Z6picudaP17curandStateXORWOWPiiii_param_2,
	.param .u32 _Z6picudaP17curandStateXORWOWPiiii_param_3,
	.param .u32 _Z6picudaP17curandStateXORWOWPiiii_param_4
)
{
	.reg .pred 	%p<38>;
	.reg .b32 	%r<630>;
	.reg .b32 	%f<31>;
	.reg .b64 	%rd<21>;
	// demoted variable
	.shared .align 4 .b8 _ZZ6picudaP17curandStateXORWOWPiiiiE11sharedCount[512];
	ld.param.u64 	%rd9, [_Z6picudaP17curandStateXORWOWPiiii_param_0];
	ld.param.u64 	%rd8, [_Z6picudaP17curandStateXORWOWPiiii_param_1];
	ld.param.u32 	%r261, [_Z6picudaP17curandStateXORWOWPiiii_param_2];
	cvta.to.global.u64 	%rd10, %rd9;
	mov.u32 	%r268, %ctaid.x;
	mov.u32 	%r1, %tid.x;
	mov.u32 	%r629, %ntid.x;
	mad.lo.s32 	%r269, %r268, %r629, %r1;
	cvt.s64.s32 	%rd20, %r269;
	mul.wide.s32 	%rd11, %r269, 48;
	add.s64 	%rd2, %rd10, %rd11;
	mov.b32 	%r626, 1593684748;
	mov.b32 	%r627, 832094735;
	st.global.v2.u32 	[%rd2], {%r627, %r626};
	mov.b32 	%r624, -123459836;
	mov.b32 	%r625, 1111207954;
	st.global.v2.u32 	[%rd2+8], {%r625, %r624};
	mov.b32 	%r622, 1476011280;
	mov.b32 	%r623, -589760388;
	st.global.v2.u32 	[%rd2+16], {%r623, %r622};
	setp.eq.s32 	%p1, %r269, 0;
	@%p1 bra 	$L__BB0_43;
	mov.b32 	%r493, 0;
$L__BB0_2:
	and.b64  	%rd4, %rd20, 3;
	setp.eq.s64 	%p2, %rd4, 0;
	@%p2 bra 	$L__BB0_41;
	mul.wide.u32 	%rd12, %r493, 3200;
	mov.u64 	%rd13, precalc_xorwow_matrix;
	add.s64 	%rd5, %rd13, %rd12;
	cvt.u32.u64 	%r4, %rd4;
	mov.b32 	%r494, 0;
$L__BB0_4:
	mov.b32 	%r507, 0;
	mov.u32 	%r508, %r507;
	mov.u32 	%r509, %r507;
	mov.u32 	%r510, %r507;
	mov.u32 	%r511, %r507;
	mov.u32 	%r500, %r507;
$L__BB0_5:
	mul.wide.u32 	%rd14, %r500, 4;
	add.s64 	%rd15, %rd2, %rd14;
	ld.global.u32 	%r12, [%rd15+4];
	shl.b32 	%r13, %r500, 5;
	mov.b32 	%r506, 0;
$L__BB0_6:
	.pragma "nounroll";
	shr.u32 	%r274, %r12, %r506;
	and.b32  	%r275, %r274, 1;
	setp.eq.b32 	%p3, %r275, 1;
	not.pred 	%p4, %p3;
	add.s32 	%r276, %r13, %r506;
	mul.lo.s32 	%r277, %r276, 5;
	mul.wide.u32 	%rd16, %r277, 4;
	add.s64 	%rd6, %rd5, %rd16;
	@%p4 bra 	$L__BB0_8;
	ld.global.u32 	%r278, [%rd6];
	xor.b32  	%r511, %r511, %r278;
	ld.global.u32 	%r279, [%rd6+4];
	xor.b32  	%r510, %r510, %r279;
	ld.global.u32 	%r280, [%rd6+8];
	xor.b32  	%r509, %r509, %r280;
	ld.global.u32 	%r281, [%rd6+12];
	xor.b32  	%r508, %r508, %r281;
	ld.global.u32 	%r282, [%rd6+16];
	xor.b32  	%r507, %r507, %r282;
$L__BB0_8:
	and.b32  	%r284, %r274, 2;
	setp.eq.s32 	%p5, %r284, 0;
	@%p5 bra 	$L__BB0_10;
	ld.global.u32 	%r285, [%rd6+20];
	xor.b32  	%r511, %r511, %r285;
	ld.global.u32 	%r286, [%rd6+24];
	xor.b32  	%r510, %r510, %r286;
	ld.global.u32 	%r287, [%rd6+28];
	xor.b32  	%r509, %r509, %r287;
	ld.global.u32 	%r288, [%rd6+32];
	xor.b32  	%r508, %r508, %r288;
	ld.global.u32 	%r289, [%rd6+36];
	xor.b32  	%r507, %r507, %r289;
$L__BB0_10:
	and.b32  	%r291, %r274, 4;
	setp.eq.s32 	%p6, %r291, 0;
	@%p6 bra 	$L__BB0_12;
	ld.global.u32 	%r292, [%rd6+40];
	xor.b32  	%r511, %r511, %r292;
	ld.global.u32 	%r293, [%rd6+44];
	xor.b32  	%r510, %r510, %r293;
	ld.global.u32 	%r294, [%rd6+48];
	xor.b32  	%r509, %r509, %r294;
	ld.global.u32 	%r295, [%rd6+52];
	xor.b32  	%r508, %r508, %r295;
	ld.global.u32 	%r296, [%rd6+56];
	xor.b32  	%r507, %r507, %r296;
$L__BB0_12:
	and.b32  	%r298, %r274, 8;
	setp.eq.s32 	%p7, %r298, 0;
	@%p7 bra 	$L__BB0_14;
	ld.global.u32 	%r299, [%rd6+60];
	xor.b32  	%r511, %r511, %r299;
	ld.global.u32 	%r300, [%rd6+64];
	xor.b32  	%r510, %r510, %r300;
	ld.global.u32 	%r301, [%rd6+68];
	xor.b32  	%r509, %r509, %r301;
	ld.global.u32 	%r302, [%rd6+72];
	xor.b32  	%r508, %r508, %r302;
	ld.global.u32 	%r303, [%rd6+76];
	xor.b32  	%r507, %r507, %r303;
$L__BB0_14:
	and.b32  	%r305, %r274, 16;
	setp.eq.s32 	%p8, %r305, 0;
	@%p8 bra 	$L__BB0_16;
	ld.global.u32 	%r306, [%rd6+80];
	xor.b32  	%r511, %r511, %r306;
	ld.global.u32 	%r307, [%rd6+84];
	xor.b32  	%r510, %r510, %r307;
	ld.global.u32 	%r308, [%rd6+88];
	xor.b32  	%r509, %r509, %r308;
	ld.global.u32 	%r309, [%rd6+92];
	xor.b32  	%r508, %r508, %r309;
	ld.global.u32 	%r310, [%rd6+96];
	xor.b32  	%r507, %r507, %r310;
$L__BB0_16:
	and.b32  	%r312, %r274, 32;
	setp.eq.s32 	%p9, %r312, 0;
	@%p9 bra 	$L__BB0_18;
	ld.global.u32 	%r313, [%rd6+100];
	xor.b32  	%r511, %r511, %r313;
	ld.global.u32 	%r314, [%rd6+104];
	xor.b32  	%r510, %r510, %r314;
	ld.global.u32 	%r315, [%rd6+108];
	xor.b32  	%r509, %r509, %r315;
	ld.global.u32 	%r316, [%rd6+112];
	xor.b32  	%r508, %r508, %r316;
	ld.global.u32 	%r317, [%rd6+116];
	xor.b32  	%r507, %r507, %r317;
$L__BB0_18:
	and.b32  	%r319, %r274, 64;
	setp.eq.s32 	%p10, %r319, 0;
	@%p10 bra 	$L__BB0_20;
	ld.global.u32 	%r320, [%rd6+120];
	xor.b32  	%r511, %r511, %r320;
	ld.global.u32 	%r321, [%rd6+124];
	xor.b32  	%r510, %r510, %r321;
	ld.global.u32 	%r322, [%rd6+128];
	xor.b32  	%r509, %r509, %r322;
	ld.global.u32 	%r323, [%rd6+132];
	xor.b32  	%r508, %r508, %r323;
	ld.global.u32 	%r324, [%rd6+136];
	xor.b32  	%r507, %r507, %r324;
$L__BB0_20:
	and.b32  	%r326, %r274, 128;
	setp.eq.s32 	%p11, %r326, 0;
	@%p11 bra 	$L__BB0_22;
	ld.global.u32 	%r327, [%rd6+140];
	xor.b32  	%r511, %r511, %r327;
	ld.global.u32 	%r328, [%rd6+144];
	xor.b32  	%r510, %r510, %r328;
	ld.global.u32 	%r329, [%rd6+148];
	xor.b32  	%r509, %r509, %r329;
	ld.global.u32 	%r330, [%rd6+152];
	xor.b32  	%r508, %r508, %r330;
	ld.global.u32 	%r331, [%rd6+156];
	xor.b32  	%r507, %r507, %r331;
$L__BB0_22:
	and.b32  	%r333, %r274, 256;
	setp.eq.s32 	%p12, %r333, 0;
	@%p12 bra 	$L__BB0_24;
	ld.global.u32 	%r334, [%rd6+160];
	xor.b32  	%r511, %r511, %r334;
	ld.global.u32 	%r335, [%rd6+164];
	xor.b32  	%r510, %r510, %r335;
	ld.global.u32 	%r336, [%rd6+168];
	xor.b32  	%r509, %r509, %r336;
	ld.global.u32 	%r337, [%rd6+172];
	xor.b32  	%r508, %r508, %r337;
	ld.global.u32 	%r338, [%rd6+176];
	xor.b32  	%r507, %r507, %r338;
$L__BB0_24:
	and.b32  	%r340, %r274, 512;
	setp.eq.s32 	%p13, %r340, 0;
	@%p13 bra 	$L__BB0_26;
	ld.global.u32 	%r341, [%rd6+180];
	xor.b32  	%r511, %r511, %r341;
	ld.global.u32 	%r342, [%rd6+184];
	xor.b32  	%r510, %r510, %r342;
	ld.global.u32 	%r343, [%rd6+188];
	xor.b32  	%r509, %r509, %r343;
	ld.global.u32 	%r344, [%rd6+192];
	xor.b32  	%r508, %r508, %r344;
	ld.global.u32 	%r345, [%rd6+196];
	xor.b32  	%r507, %r507, %r345;
$L__BB0_26:
	and.b32  	%r347, %r274, 1024;
	setp.eq.s32 	%p14, %r347, 0;
	@%p14 bra 	$L__BB0_28;
	ld.global.u32 	%r348, [%rd6+200];
	xor.b32  	%r511, %r511, %r348;
	ld.global.u32 	%r349, [%rd6+204];
	xor.b32  	%r510, %r510, %r349;
	ld.global.u32 	%r350, [%rd6+208];
	xor.b32  	%r509, %r509, %r350;
	ld.global.u32 	%r351, [%rd6+212];
	xor.b32  	%r508, %r508, %r351;
	ld.global.u32 	%r352, [%rd6+216];
	xor.b32  	%r507, %r507, %r352;
$L__BB0_28:
	and.b32  	%r354, %r274, 2048;
	setp.eq.s32 	%p15, %r354, 0;
	@%p15 bra 	$L__BB0_30;
	ld.global.u32 	%r355, [%rd6+220];
	xor.b32  	%r511, %r511, %r355;
	ld.global.u32 	%r356, [%rd6+224];
	xor.b32  	%r510, %r510, %r356;
	ld.global.u32 	%r357, [%rd6+228];
	xor.b32  	%r509, %r509, %r357;
	ld.global.u32 	%r358, [%rd6+232];
	xor.b32  	%r508, %r508, %r358;
	ld.global.u32 	%r359, [%rd6+236];
	xor.b32  	%r507, %r507, %r359;
$L__BB0_30:
	and.b32  	%r361, %r274, 4096;
	setp.eq.s32 	%p16, %r361, 0;
	@%p16 bra 	$L__BB0_32;
	ld.global.u32 	%r362, [%rd6+240];
	xor.b32  	%r511, %r511, %r362;
	ld.global.u32 	%r363, [%rd6+244];
	xor.b32  	%r510, %r510, %r363;
	ld.global.u32 	%r364, [%rd6+248];
	xor.b32  	%r509, %r509, %r364;
	ld.global.u32 	%r365, [%rd6+252];
	xor.b32  	%r508, %r508, %r365;
	ld.global.u32 	%r366, [%rd6+256];
	xor.b32  	%r507, %r507, %r366;
$L__BB0_32:
	and.b32  	%r368, %r274, 8192;
	setp.eq.s32 	%p17, %r368, 0;
	@%p17 bra 	$L__BB0_34;
	ld.global.u32 	%r369, [%rd6+260];
	xor.b32  	%r511, %r511, %r369;
	ld.global.u32 	%r370, [%rd6+264];
	xor.b32  	%r510, %r510, %r370;
	ld.global.u32 	%r371, [%rd6+268];
	xor.b32  	%r509, %r509, %r371;
	ld.global.u32 	%r372, [%rd6+272];
	xor.b32  	%r508, %r508, %r372;
	ld.global.u32 	%r373, [%rd6+276];
	xor.b32  	%r507, %r507, %r373;
$L__BB0_34:
	and.b32  	%r375, %r274, 16384;
	setp.eq.s32 	%p18, %r375, 0;
	@%p18 bra 	$L__BB0_36;
	ld.global.u32 	%r376, [%rd6+280];
	xor.b32  	%r511, %r511, %r376;
	ld.global.u32 	%r377, [%rd6+284];
	xor.b32  	%r510, %r510, %r377;
	ld.global.u32 	%r378, [%rd6+288];
	xor.b32  	%r509, %r509, %r378;
	ld.global.u32 	%r379, [%rd6+292];
	xor.b32  	%r508, %r508, %r379;
	ld.global.u32 	%r380, [%rd6+296];
	xor.b32  	%r507, %r507, %r380;
$L__BB0_36:
	and.b32  	%r382, %r274, 32768;
	setp.eq.s32 	%p19, %r382, 0;
	@%p19 bra 	$L__BB0_38;
	ld.global.u32 	%r383, [%rd6+300];
	xor.b32  	%r511, %r511, %r383;
	ld.global.u32 	%r384, [%rd6+304];
	xor.b32  	%r510, %r510, %r384;
	ld.global.u32 	%r385, [%rd6+308];
	xor.b32  	%r509, %r509, %r385;
	ld.global.u32 	%r386, [%rd6+312];
	xor.b32  	%r508, %r508, %r386;
	ld.global.u32 	%r387, [%rd6+316];
	xor.b32  	%r507, %r507, %r387;
$L__BB0_38:
	add.s32 	%r506, %r506, 16;
	setp.ne.s32 	%p20, %r506, 32;
	@%p20 bra 	$L__BB0_6;
	mad.lo.s32 	%r388, %r500, -31, %r13;
	add.s32 	%r500, %r388, 1;
	setp.ne.s32 	%p21, %r500, 5;
	@%p21 bra 	$L__BB0_5;
	st.global.u32 	[%rd2+4], %r511;
	st.global.u32 	[%rd2+8], %r510;
	st.global.u32 	[%rd2+12], %r509;
	st.global.u32 	[%rd2+16], %r508;
	st.global.u32 	[%rd2+20], %r507;
	add.s32 	%r494, %r494, 1;
	setp.lt.u32 	%p22, %r494, %r4;
	@%p22 bra 	$L__BB0_4;
$L__BB0_41:
	shr.u64 	%rd7, %rd20, 2;
	add.s32 	%r493, %r493, 1;
	setp.gt.u64 	%p23, %rd20, 3;
	mov.u64 	%rd20, %rd7;
	@%p23 bra 	$L__BB0_2;
	ld.global.v2.u32 	{%r627, %r626}, [%rd2];
	ld.global.v2.u32 	{%r625, %r624}, [%rd2+8];
	ld.global.v2.u32 	{%r623, %r622}, [%rd2+16];
$L__BB0_43:
	mov.b32 	%r628, 0;
	st.global.v2.u32 	[%rd2+24], {%r628, %r628};
	st.global.u32 	[%rd2+32], %r628;
	mov.b64 	%rd17, 0;
	st.global.u64 	[%rd2+40], %rd17;
	setp.lt.s32 	%p24, %r261, 1;
	@%p24 bra 	$L__BB0_51;
	and.b32  	%r202, %r261, 3;
	setp.lt.u32 	%p25, %r261, 4;
	mov.b32 	%r628, 0;
	mov.u32 	%r608, %r627;
	@%p25 bra 	$L__BB0_48;
	add.s32 	%r594, %r627, 1449748;
	and.b32  	%r393, %r261, 2147483644;
	neg.s32 	%r593, %r393;
	mov.b32 	%r628, 0;
$L__BB0_46:
	shr.u32 	%r394, %r626, 2;
	xor.b32  	%r395, %r394, %r626;
	shl.b32 	%r396, %r622, 4;
	shl.b32 	%r397, %r395, 1;
	xor.b32  	%r398, %r396, %r397;
	xor.b32  	%r399, %r398, %r622;
	xor.b32  	%r400, %r399, %r395;
	add.s32 	%r401, %r594, %r400;
	add.s32 	%r402, %r401, -1087311;
	cvt.rn.f32.u32 	%f1, %r402;
	fma.rn.f32 	%f2, %f1, 0f2F800000, 0f2F000000;
	shr.u32 	%r403, %r625, 2;
	xor.b32  	%r404, %r403, %r625;
	shl.b32 	%r405, %r400, 4;
	shl.b32 	%r406, %r404, 1;
	xor.b32  	%r407, %r406, %r405;
	xor.b32  	%r408, %r407, %r404;
	xor.b32  	%r409, %r408, %r400;
	add.s32 	%r410, %r594, %r409;
	add.s32 	%r411, %r410, -724874;
	cvt.rn.f32.u32 	%f3, %r411;
	fma.rn.f32 	%f4, %f3, 0f2F800000, 0f2F000000;
	mul.f32 	%f5, %f4, %f4;
	fma.rn.f32 	%f6, %f2, %f2, %f5;
	setp.le.f32 	%p26, %f6, 0f3F800000;
	selp.u32 	%r412, 1, 0, %p26;
	add.s32 	%r413, %r628, %r412;
	shr.u32 	%r414, %r624, 2;
	xor.b32  	%r415, %r414, %r624;
	shl.b32 	%r416, %r409, 4;
	shl.b32 	%r417, %r415, 1;
	xor.b32  	%r418, %r416, %r417;
	xor.b32  	%r419, %r418, %r409;
	xor.b32  	%r420, %r419, %r415;
	add.s32 	%r421, %r594, %r420;
	add.s32 	%r422, %r421, -362437;
	cvt.rn.f32.u32 	%f7, %r422;
	fma.rn.f32 	%f8, %f7, 0f2F800000, 0f2F000000;
	shr.u32 	%r423, %r623, 2;
	xor.b32  	%r424, %r423, %r623;
	shl.b32 	%r425, %r420, 4;
	shl.b32 	%r426, %r424, 1;
	xor.b32  	%r427, %r426, %r425;
	xor.b32  	%r428, %r427, %r424;
	xor.b32  	%r626, %r428, %r420;
	shr.u32 	%r429, %r622, 2;
	xor.b32  	%r430, %r429, %r622;
	shl.b32 	%r431, %r626, 4;
	shl.b32 	%r432, %r430, 1;
	xor.b32  	%r433, %r431, %r432;
	xor.b32  	%r434, %r433, %r626;
	xor.b32  	%r625, %r434, %r430;
	shr.u32 	%r435, %r400, 2;
	xor.b32  	%r436, %r435, %r400;
	shl.b32 	%r437, %r625, 4;
	shl.b32 	%r438, %r436, 1;
	xor.b32  	%r439, %r438, %r437;
	xor.b32  	%r440, %r439, %r436;
	xor.b32  	%r624, %r440, %r625;
	shr.u32 	%r441, %r409, 2;
	xor.b32  	%r442, %r441, %r409;
	shl.b32 	%r443, %r624, 4;
	shl.b32 	%r444, %r442, 1;
	xor.b32  	%r445, %r443, %r444;
	xor.b32  	%r446, %r445, %r624;
	xor.b32  	%r623, %r446, %r442;
	shr.u32 	%r447, %r420, 2;
	xor.b32  	%r448, %r447, %r420;
	shl.b32 	%r449, %r623, 4;
	shl.b32 	%r450, %r448, 1;
	xor.b32  	%r451, %r450, %r449;
	xor.b32  	%r452, %r451, %r448;
	xor.b32  	%r622, %r452, %r623;
	add.s32 	%r453, %r594, %r622;
	add.s32 	%r454, %r626, %r594;
	cvt.rn.f32.u32 	%f9, %r454;
	fma.rn.f32 	%f10, %f9, 0f2F800000, 0f2F000000;
	mul.f32 	%f11, %f10, %f10;
	fma.rn.f32 	%f12, %f8, %f8, %f11;
	setp.le.f32 	%p27, %f12, 0f3F800000;
	selp.u32 	%r455, 1, 0, %p27;
	add.s32 	%r456, %r413, %r455;
	add.s32 	%r457, %r594, %r625;
	add.s32 	%r458, %r457, 362437;
	cvt.rn.f32.u32 	%f13, %r458;
	fma.rn.f32 	%f14, %f13, 0f2F800000, 0f2F000000;
	add.s32 	%r459, %r594, %r624;
	add.s32 	%r460, %r459, 724874;
	cvt.rn.f32.u32 	%f15, %r460;
	fma.rn.f32 	%f16, %f15, 0f2F800000, 0f2F000000;
	mul.f32 	%f17, %f16, %f16;
	fma.rn.f32 	%f18, %f14, %f14, %f17;
	setp.le.f32 	%p28, %f18, 0f3F800000;
	selp.u32 	%r461, 1, 0, %p28;
	add.s32 	%r462, %r456, %r461;
	add.s32 	%r463, %r594, %r623;
	add.s32 	%r464, %r463, 1087311;
	cvt.rn.f32.u32 	%f19, %r464;
	fma.rn.f32 	%f20, %f19, 0f2F800000, 0f2F000000;
	add.s32 	%r465, %r453, 1449748;
	cvt.rn.f32.u32 	%f21, %r465;
	fma.rn.f32 	%f22, %f21, 0f2F800000, 0f2F000000;
	mul.f32 	%f23, %f22, %f22;
	fma.rn.f32 	%f24, %f20, %f20, %f23;
	setp.le.f32 	%p29, %f24, 0f3F800000;
	selp.u32 	%r466, 1, 0, %p29;
	add.s32 	%r628, %r462, %r466;
	add.s32 	%r594, %r594, 2899496;
	add.s32 	%r593, %r593, 4;
	setp.ne.s32 	%p30, %r593, 0;
	@%p30 bra 	$L__BB0_46;
	add.s32 	%r608, %r594, -1449748;
$L__BB0_48:
	mad.lo.s32 	%r627, %r261, 724874, %r627;
	setp.eq.s32 	%p31, %r202, 0;
	@%p31 bra 	$L__BB0_51;
	add.s32 	%r615, %r608, 724874;
	neg.s32 	%r614, %r202;
	mov.u32 	%r619, %r625;
	mov.u32 	%r621, %r626;
$L__BB0_50:
	.pragma "nounroll";
	mov.u32 	%r626, %r624;
	mov.u32 	%r624, %r622;
	mov.u32 	%r625, %r623;
	shr.u32 	%r467, %r621, 2;
	xor.b32  	%r468, %r467, %r621;
	shl.b32 	%r469, %r624, 4;
	shl.b32 	%r470, %r468, 1;
	xor.b32  	%r471, %r469, %r470;
	xor.b32  	%r472, %r471, %r624;
	xor.b32  	%r623, %r472, %r468;
	add.s32 	%r473, %r615, %r623;
	add.s32 	%r474, %r473, -362437;
	cvt.rn.f32.u32 	%f25, %r474;
	fma.rn.f32 	%f26, %f25, 0f2F800000, 0f2F000000;
	shr.u32 	%r475, %r619, 2;
	xor.b32  	%r476, %r475, %r619;
	shl.b32 	%r477, %r623, 4;
	shl.b32 	%r478, %r476, 1;
	xor.b32  	%r479, %r478, %r477;
	xor.b32  	%r480, %r479, %r476;
	xor.b32  	%r622, %r480, %r623;
	add.s32 	%r481, %r615, %r622;
	cvt.rn.f32.u32 	%f27, %r481;
	fma.rn.f32 	%f28, %f27, 0f2F800000, 0f2F000000;
	mul.f32 	%f29, %f28, %f28;
	fma.rn.f32 	%f30, %f26, %f26, %f29;
	setp.le.f32 	%p32, %f30, 0f3F800000;
	selp.u32 	%r482, 1, 0, %p32;
	add.s32 	%r628, %r628, %r482;
	add.s32 	%r615, %r615, 724874;
	add.s32 	%r614, %r614, 1;
	setp.ne.s32 	%p33, %r614, 0;
	mov.u32 	%r619, %r625;
	mov.u32 	%r621, %r626;
	@%p33 bra 	$L__BB0_50;
$L__BB0_51:
	st.global.v2.u32 	[%rd2], {%r627, %r626};
	st.global.v2.u32 	[%rd2+8], {%r625, %r624};
	st.global.v2.u32 	[%rd2+16], {%r623, %r622};
	mov.b32 	%r483, 0;
	st.global.v2.u32 	[%rd2+24], {%r483, %r483};
	st.global.u32 	[%rd2+32], %r483;
	mov.b64 	%rd18, 0;
	st.global.u64 	[%rd2+40], %rd18;
	shl.b32 	%r484, %r1, 2;
	mov.u32 	%r485, _ZZ6picudaP17curandStateXORWOWPiiiiE11sharedCount;
	add.s32 	%r258, %r485, %r484;
	st.shared.u32 	[%r258], %r628;
	bar.sync 	0;
	setp.lt.u32 	%p34, %r629, 2;
	@%p34 bra 	$L__BB0_55;
$L__BB0_52:
	shr.u32 	%r260, %r629, 1;
	bar.sync 	0;
	setp.ge.u32 	%p35, %r1, %r260;
	@%p35 bra 	$L__BB0_54;
	shl.b32 	%r486, %r260, 2;
	add.s32 	%r487, %r258, %r486;
	ld.shared.u32 	%r488, [%r487];
	ld.shared.u32 	%r489, [%r258];
	add.s32 	%r490, %r489, %r488;
	st.shared.u32 	[%r258], %r490;
$L__BB0_54:
	setp.gt.u32 	%p36, %r629, 3;
	mov.u32 	%r629, %r260;
	@%p36 bra 	$L__BB0_52;
$L__BB0_55:
	setp.ne.s32 	%p37, %r1, 0;
	@%p37 bra 	$L__BB0_57;
	ld.shared.u32 	%r491, [_ZZ6picudaP17curandStateXORWOWPiiiiE11sharedCount];
	cvta.to.global.u64 	%rd19, %rd8;
	atom.global.add.u32 	%r492, [%rd19], %r491;
$L__BB0_57:
	ret;

}


// ===== COMPILED SASS (sm_100) =====

	.target	sm_100

	.elftype	@"ET_EXEC"


//--------------------- .note.nv.tkinfo           --------------------------
	.section	.note.nv.tkinfo,"",@"SHT_NOTE"
	.sectionflags	@"SHF_NOTE_NV_TKINFO"
	.tkinfo
        /*0018*/ 	.word	0x00000002
        /*0030*/ 	.string	""
        /*0030*/ 	.string	"ptxas"
        /*0030*/ 	.string	"Cuda compilation tools, release 13.0, V13.0.88"
        /*0030*/ 	.string	"Build cuda_13.0.r13.0/compiler.36424714_0"
        /*0030*/ 	.string	"-arch sm_100 -m 64 "



//--------------------- .note.nv.cuinfo           --------------------------
	.section	.note.nv.cuinfo,"",@"SHT_NOTE"
	.sectionflags	@"SHF_NOTE_NV_CUINFO"
        /*0018*/ 	.short	0x0002
        /*001a*/ 	.short	0x0064
        /*001c*/ 	.short	0x0082
	.zero		2


//--------------------- .nv.info                  --------------------------
	.section	.nv.info,"",@"SHT_CUDA_INFO"
	.align	4


	//----- nvinfo : EIATTR_REGCOUNT
	.align		4
        /*0000*/ 	.byte	0x04, 0x2f
        /*0002*/ 	.short	(.L_10 - .L_9)
	.align		4
.L_9:
        /*0004*/ 	.word	index@(_Z6picudaP17curandStateXORWOWPiiii)
        /*0008*/ 	.word	0x0000001f


	//----- nvinfo : EIATTR_FRAME_SIZE
	.align		4
.L_10:
        /*000c*/ 	.byte	0x04, 0x11
        /*000e*/ 	.short	(.L_12 - .L_11)
	.align		4
.L_11:
        /*0010*/ 	.word	index@(_Z6picudaP17curandStateXORWOWPiiii)
        /*0014*/ 	.word	0x00000000


	//----- nvinfo : EIATTR_MIN_STACK_SIZE
	.align		4
.L_12:
        /*0018*/ 	.byte	0x04, 0x12
        /*001a*/ 	.short	(.L_14 - .L_13)
	.align		4
.L_13:
        /*001c*/ 	.word	index@(_Z6picudaP17curandStateXORWOWPiiii)
        /*0020*/ 	.word	0x00000000
.L_14:


//--------------------- .nv.compat                --------------------------
	.section	.nv.compat,"",@"SHT_CUDA_COMPAT_INFO"
	.align	4
        /*0000*/ 	.byte	0x02, 0x09, 0x00, 0x00, 0x02, 0x02, 0x01, 0x00, 0x02, 0x05, 0x05, 0x00, 0x03, 0x07, 0x01, 0x01
        /*0010*/ 	.byte	0x02, 0x03, 0x00, 0x00, 0x02, 0x06, 0x01, 0x00, 0x04, 0x0b, 0x08, 0x00, 0x01, 0x00, 0x00, 0x00
        /*0020*/ 	.byte	0x00, 0x00, 0x00, 0x00


//--------------------- .nv.info._Z6picudaP17curandStateXORWOWPiiii --------------------------
	.section	.nv.info._Z6picudaP17curandStateXORWOWPiiii,"",@"SHT_CUDA_INFO"
	.sectionflags	@""
	.align	4


	//----- nvinfo : EIATTR_CUDA_API_VERSION
	.align		4
        /*0000*/ 	.byte	0x04, 0x37
        /*0002*/ 	.short	(.L_16 - .L_15)
.L_15:
        /*0004*/ 	.word	0x00000082


	//----- nvinfo : EIATTR_KPARAM_INFO
	.align		4
.L_16:
        /*0008*/ 	.byte	0x04, 0x17
        /*000a*/ 	.short	(.L_18 - .L_17)
.L_17:
        /*000c*/ 	.word	0x00000000
        /*0010*/ 	.short	0x0004
        /*0012*/ 	.short	0x0018
        /*0014*/ 	.byte	0x00, 0xf0, 0x11, 0x00


	//----- nvinfo : EIATTR_KPARAM_INFO
	.align		4
.L_18:
        /*0018*/ 	.byte	0x04, 0x17
        /*001a*/ 	.short	(.L_20 - .L_19)
.L_19:
        /*001c*/ 	.word	0x00000000
        /*0020*/ 	.short	0x0003
        /*0022*/ 	.short	0x0014
        /*0024*/ 	.byte	0x00, 0xf0, 0x11, 0x00


	//----- nvinfo : EIATTR_KPARAM_INFO
	.align		4
.L_20:
        /*0028*/ 	.byte	0x04, 0x17
        /*002a*/ 	.short	(.L_22 - .L_21)
.L_21:
        /*002c*/ 	.word	0x00000000
        /*0030*/ 	.short	0x0002
        /*0032*/ 	.short	0x0010
        /*0034*/ 	.byte	0x00, 0xf0, 0x11, 0x00


	//----- nvinfo : EIATTR_KPARAM_INFO
	.align		4
.L_22:
        /*0038*/ 	.byte	0x04, 0x17
        /*003a*/ 	.short	(.L_24 - .L_23)
.L_23:
        /*003c*/ 	.word	0x00000000
        /*0040*/ 	.short	0x0001
        /*0042*/ 	.short	0x0008
        /*0044*/ 	.byte	0x00, 0xf5, 0x21, 0x00


	//----- nvinfo : EIATTR_KPARAM_INFO
	.align		4
.L_24:
        /*0048*/ 	.byte	0x04, 0x17
        /*004a*/ 	.short	(.L_26 - .L_25)
.L_25:
        /*004c*/ 	.word	0x00000000
        /*0050*/ 	.short	0x0000
        /*0052*/ 	.short	0x0000
        /*0054*/ 	.byte	0x00, 0xf5, 0x21, 0x00


	//----- nvinfo : EIATTR_SPARSE_MMA_MASK
	.align		4
.L_26:
        /*0058*/ 	.byte	0x03, 0x50
        /*005a*/ 	.short	0x0000


	//----- nvinfo : EIATTR_MAXREG_COUNT
	.align		4
        /*005c*/ 	.byte	0x03, 0x1b
        /*005e*/ 	.short	0x00ff


	//----- nvinfo : EIATTR_NUM_BARRIERS
	.align		4
        /*0060*/ 	.byte	0x02, 0x4c
        /*0062*/ 	.byte	0x01
	.zero		1


	//----- nvinfo : EIATTR_MERCURY_ISA_VERSION
	.align		4
        /*0064*/ 	.byte	0x03, 0x5f
        /*0066*/ 	.short	0x0101


	//----- nvinfo : EIATTR_VRC_CTA_INIT_COUNT
	.align		4
        /*0068*/ 	.byte	0x02, 0x4a
	.zero		1
	.zero		1


	//----- nvinfo : EIATTR_EXIT_INSTR_OFFSETS
	.align		4
        /*006c*/ 	.byte	0x04, 0x1c
        /*006e*/ 	.short	(.L_28 - .L_27)


	//   ....[0]....
.L_27:
        /*0070*/ 	.word	0x00001a40


	//   ....[1]....
        /*0074*/ 	.word	0x00001ab0


	//----- nvinfo : EIATTR_CRS_STACK_SIZE
	.align		4
.L_28:
        /*0078*/ 	.byte	0x04, 0x1e
        /*007a*/ 	.short	(.L_30 - .L_29)
.L_29:
        /*007c*/ 	.word	0x00000000


	//----- nvinfo : EIATTR_CBANK_PARAM_SIZE
	.align		4
.L_30:
        /*0080*/ 	.byte	0x03, 0x19
        /*0082*/ 	.short	0x001c


	//----- nvinfo : EIATTR_PARAM_CBANK
	.align		4
        /*0084*/ 	.byte	0x04, 0x0a
        /*0086*/ 	.short	(.L_32 - .L_31)
	.align		4
.L_31:
        /*0088*/ 	.word	index@(.nv.constant0._Z6picudaP17curandStateXORWOWPiiii)
        /*008c*/ 	.short	0x0380
        /*008e*/ 	.short	0x001c


	//----- nvinfo : EIATTR_SW_WAR
	.align		4
.L_32:
        /*0090*/ 	.byte	0x04, 0x36
        /*0092*/ 	.short	(.L_34 - .L_33)
.L_33:
        /*0094*/ 	.word	0x00000008
.L_34:


//--------------------- .nv.callgraph             --------------------------
	.section	.nv.callgraph,"",@"SHT_CUDA_CALLGRAPH"
	.align	4
	.sectionentsize	8
	.align		4
        /*0000*/ 	.word	0x00000000
	.align		4
        /*0004*/ 	.word	0xffffffff
	.align		4
        /*0008*/ 	.word	0x00000000
	.align		4
        /*000c*/ 	.word	0xfffffffe
	.align		4
        /*0010*/ 	.word	0x00000000
	.align		4
        /*0014*/ 	.word	0xfffffffd
	.align		4
        /*0018*/ 	.word	0x00000000
	.align		4
        /*001c*/ 	.word	0xfffffffc


//--------------------- .nv.constant4             --------------------------
	.section	.nv.constant4,"a",@progbits
	.align	8
	.align		8
.nv.constant4:
        /*0000*/ 	.dword	precalc_xorwow_matrix
	.align		8
        /*0008*/ 	.dword	precalc_xorwow_offset_matrix
	.align		8
        /*0010*/ 	.dword	mrg32k3aM1
	.align		8
        /*0018*/ 	.dword	mrg32k3aM2
	.align		8
        /*0020*/ 	.dword	mrg32k3aM1SubSeq
	.align		8
        /*0028*/ 	.dword	mrg32k3aM2SubSeq
	.align		8
        /*0030*/ 	.dword	mrg32k3aM1Seq
	.align		8
        /*0038*/ 	.dword	mrg32k3aM2Seq


//--------------------- .nv.constant3             --------------------------
	.section	.nv.constant3,"a",@progbits
	.align	8
.nv.constant3:
	.type		__cr_lgamma_table,@object
	.size		__cr_lgamma_table,(.L_8 - __cr_lgamma_table)
__cr_lgamma_table:
        /*0000*/ 	.byte	0x00, 0x00, 0x00, 0x00, 0x00, 0x00, 0x00, 0x00, 0x00, 0x00, 0x00, 0x00, 0x00, 0x00, 0x00, 0x00
        /*0010*/ 	.byte	0xef, 0x39, 0xfa, 0xfe, 0x42, 0x2e, 0xe6, 0x3f, 0x02, 0x20, 0x2a, 0xfa, 0x0b, 0xab, 0xfc, 0x3f
        /*0020*/ 	.byte	0xf9, 0x2c, 0x92, 0x7c, 0xa7, 0x6c, 0x09, 0x40, 0xc9, 0x79, 0x44, 0x3c, 0x64, 0x26, 0x13, 0x40
        /*0030*/ 	.byte	0xca, 0x01, 0xcf, 0x3a, 0x27, 0x51, 0x1a, 0x40, 0x30, 0xcc, 0x2d, 0xf3, 0xe1, 0x0c, 0x21, 0x40
        /*0040*/ 	.byte	0x0d, 0xb7, 0xfc, 0x82, 0x8e, 0x35, 0x25, 0x40
.L_8:


//--------------------- .text._Z6picudaP17curandStateXORWOWPiiii --------------------------
	.section	.text._Z6picudaP17curandStateXORWOWPiiii,"ax",@progbits
	.align	128
        .global         _Z6picudaP17curandStateXORWOWPiiii
        .type           _Z6picudaP17curandStateXORWOWPiiii,@function
        .size           _Z6picudaP17curandStateXORWOWPiiii,(.L_x_16 - _Z6picudaP17curandStateXORWOWPiiii)
        .other          _Z6picudaP17curandStateXORWOWPiiii,@"STO_CUDA_ENTRY STV_DEFAULT"
_Z6picudaP17curandStateXORWOWPiiii:
.text._Z6picudaP17curandStateXORWOWPiiii:
[----:B------:R-:W-:Y:S01]  /*0000*/  LDC R1, c[0x0][0x37c] ;  /* 0x0000df00ff017b82 */ /* 0x000fe20000000800 */
[----:B------:R-:W0:Y:S07]  /*0010*/  S2R R13, SR_TID.X ;  /* 0x00000000000d7919 */ /* 0x000e2e0000002100 */
[----:B------:R-:W0:Y:S01]  /*0020*/  S2UR UR4, SR_CTAID.X ;  /* 0x00000000000479c3 */ /* 0x000e220000002500 */
[----:B------:R-:W1:Y:S01]  /*0030*/  LDCU.64 UR6, c[0x0][0x358] ;  /* 0x00006b00ff0677ac */ /* 0x000e620008000a00 */
[----:B------:R-:W-:Y:S01]  /*0040*/  IMAD.MOV.U32 R10, RZ, RZ, 0x3198c20f ;  /* 0x3198c20fff0a7424 */ /* 0x000fe200078e00ff */
[----:B------:R-:W-:Y:S01]  /*0050*/  BSSY.RECONVERGENT B0, `(.L_x_0) ;  /* 0x00000e9000007945 */ /* 0x000fe20003800200 */
[----:B------:R-:W-:-:S02]  /*0060*/  IMAD.MOV.U32 R11, RZ, RZ, 0x5efdb30c ;  /* 0x5efdb30cff0b7424 */ /* 0x000fc400078e00ff */
[----:B------:R-:W-:Y:S02]  /*0070*/  IMAD.MOV.U32 R14, RZ, RZ, 0x423bb012 ;  /* 0x423bb012ff0e7424 */ /* 0x000fe400078e00ff */
[----:B------:R-:W0:Y:S01]  /*0080*/  LDC R0, c[0x0][0x360] ;  /* 0x0000d800ff007b82 */ /* 0x000e220000000800 */
[----:B------:R-:W-:Y:S02]  /*0090*/  IMAD.MOV.U32 R15, RZ, RZ, -0x75bd8fc ;  /* 0xf8a42704ff0f7424 */ /* 0x000fe400078e00ff */
[----:B------:R-:W-:Y:S02]  /*00a0*/  IMAD.MOV.U32 R16, RZ, RZ, -0x23270784 ;  /* 0xdcd8f87cff107424 */ /* 0x000fe400078e00ff */
[----:B------:R-:W-:Y:S02]  /*00b0*/  IMAD.MOV.U32 R17, RZ, RZ, 0x57fa2510 ;  /* 0x57fa2510ff117424 */ /* 0x000fe400078e00ff */
[----:B------:R-:W-:Y:S01]  /*00c0*/  IMAD.MOV.U32 R5, RZ, RZ, 0x5efdb30c ;  /* 0x5efdb30cff057424 */ /* 0x000fe200078e00ff */
[----:B------:R-:W2:Y:S01]  /*00d0*/  LDC.64 R2, c[0x0][0x380] ;  /* 0x0000e000ff027b82 */ /* 0x000ea20000000a00 */
[----:B------:R-:W-:-:S02]  /*00e0*/  IMAD.MOV.U32 R4, RZ, RZ, 0x3198c20f ;  /* 0x3198c20fff047424 */ /* 0x000fc400078e00ff */
[----:B------:R-:W-:Y:S02]  /*00f0*/  IMAD.MOV.U32 R7, RZ, RZ, -0x75bd8fc ;  /* 0xf8a42704ff077424 */ /* 0x000fe400078e00ff */
[----:B------:R-:W-:Y:S02]  /*0100*/  IMAD.MOV.U32 R6, RZ, RZ, 0x423bb012 ;  /* 0x423bb012ff067424 */ /* 0x000fe400078e00ff */
[----:B------:R-:W-:Y:S02]  /*0110*/  IMAD.MOV.U32 R9, RZ, RZ, 0x57fa2510 ;  /* 0x57fa2510ff097424 */ /* 0x000fe400078e00ff */
[----:B------:R-:W-:Y:S02]  /*0120*/  IMAD.MOV.U32 R8, RZ, RZ, -0x23270784 ;  /* 0xdcd8f87cff087424 */ /* 0x000fe400078e00ff */
[----:B0-----:R-:W-:-:S05]  /*0130*/  IMAD R13, R0, UR4, R13 ;  /* 0x00000004000d7c24 */ /* 0x001fca000f8e020d */
[C---:B------:R-:W-:Y:S01]  /*0140*/  ISETP.NE.AND P0, PT, R13.reuse, RZ, PT ;  /* 0x000000ff0d00720c */ /* 0x040fe20003f05270 */
[----:B--2---:R-:W-:-:S05]  /*0150*/  IMAD.WIDE R2, R13, 0x30, R2 ;  /* 0x000000300d027825 */ /* 0x004fca00078e0202 */
[----:B-1----:R0:W-:Y:S04]  /*0160*/  STG.E.64 desc[UR6][R2.64], R10 ;  /* 0x0000000a02007986 */ /* 0x0021e8000c101b06 */
[----:B------:R0:W-:Y:S04]  /*0170*/  STG.E.64 desc[UR6][R2.64+0x8], R14 ;  /* 0x0000080e02007986 */ /* 0x0001e8000c101b06 */
[----:B------:R0:W-:Y:S01]  /*0180*/  STG.E.64 desc[UR6][R2.64+0x10], R16 ;  /* 0x0000101002007986 */ /* 0x0001e2000c101b06 */
[----:B------:R-:W-:Y:S05]  /*0190*/  @!P0 BRA `(.L_x_1) ;  /* 0x0000000c00508947 */ /* 0x000fea0003800000 */
[----:B------:R-:W-:Y:S01]  /*01a0*/  BSSY.RECONVERGENT B1, `(.L_x_2) ;  /* 0x00000d0000017945 */ /* 0x000fe20003800200 */
[----:B------:R-:W-:Y:S01]  /*01b0*/  SHF.R.S32.HI R12, RZ, 0x1f, R13 ;  /* 0x0000001fff0c7819 */ /* 0x000fe2000001140d */
[----:B0-----:R-:W-:-:S07]  /*01c0*/  IMAD.MOV.U32 R14, RZ, RZ, RZ ;  /* 0x000000ffff0e7224 */ /* 0x001fce00078e00ff */
.L_x_8:
[----:B------:R-:W-:Y:S01]  /*01d0*/  LOP3.LUT R15, R13, 0x3, RZ, 0xc0, !PT ;  /* 0x000000030d0f7812 */ /* 0x000fe200078ec0ff */
[----:B------:R-:W-:Y:S03]  /*01e0*/  BSSY.RECONVERGENT B2, `(.L_x_3) ;  /* 0x00000c5000027945 */ /* 0x000fe60003800200 */
[----:B------:R-:W-:-:S04]  /*01f0*/  ISETP.NE.U32.AND P0, PT, R15, RZ, PT ;  /* 0x000000ff0f00720c */ /* 0x000fc80003f05070 */
[----:B------:R-:W-:-:S13]  /*0200*/  ISETP.NE.AND.EX P0, PT, RZ, RZ, PT, P0 ;  /* 0x000000ffff00720c */ /* 0x000fda0003f05300 */
[----:B0-----:R-:W-:Y:S05]  /*0210*/  @!P0 BRA `(.L_x_4) ;  /* 0x0000000c00048947 */ /* 0x001fea0003800000 */
[----:B------:R-:W0:Y:S01]  /*0220*/  LDC.64 R8, c[0x4][RZ] ;  /* 0x01000000ff087b82 */ /* 0x000e220000000a00 */
[----:B------:R-:W-:Y:S02]  /*0230*/  IMAD.MOV.U32 R16, RZ, RZ, RZ ;  /* 0x000000ffff107224 */ /* 0x000fe400078e00ff */
[----:B0-----:R-:W-:-:S07]  /*0240*/  IMAD.WIDE.U32 R8, R14, 0xc80, R8 ;  /* 0x00000c800e087825 */ /* 0x001fce00078e0008 */
.L_x_7:
[----:B0-----:R-:W-:Y:S01]  /*0250*/  IMAD.MOV.U32 R17, RZ, RZ, RZ ;  /* 0x000000ffff117224 */ /* 0x001fe200078e00ff */
[----:B------:R-:W-:Y:S01]  /*0260*/  CS2R R6, SRZ ;  /* 0x0000000000067805 */ /* 0x000fe2000001ff00 */
[----:B------:R-:W-:Y:S01]  /*0270*/  IMAD.MOV.U32 R19, RZ, RZ, RZ ;  /* 0x000000ffff137224 */ /* 0x000fe200078e00ff */
[----:B------:R-:W-:-:S07]  /*0280*/  CS2R R4, SRZ ;  /* 0x0000000000047805 */ /* 0x000fce000001ff00 */
.L_x_6:
[----:B------:R-:W-:-:S05]  /*0290*/  IMAD.WIDE.U32 R10, R19, 0x4, R2 ;  /* 0x00000004130a7825 */ /* 0x000fca00078e0002 */
[----:B------:R0:W5:Y:S01]  /*02a0*/  LDG.E R18, desc[UR6][R10.64+0x4] ;  /* 0x000004060a127981 */ /* 0x000162000c1e1900 */
[----:B------:R-:W-:Y:S02]  /*02b0*/  IMAD.SHL.U32 R20, R19, 0x20, RZ ;  /* 0x0000002013147824 */ /* 0x000fe400078e00ff */
[----:B------:R-:W-:-:S07]  /*02c0*/  IMAD.MOV.U32 R21, RZ, RZ, RZ ;  /* 0x000000ffff157224 */ /* 0x000fce00078e00ff */
.L_x_5:
[----:B-----5:R-:W-:Y:S01]  /*02d0*/  SHF.R.U32.HI R24, RZ, R21, R18 ;  /* 0x00000015ff187219 */ /* 0x020fe20000011612 */
[----:B0-----:R-:W-:-:S03]  /*02e0*/  IMAD.IADD R10, R20, 0x1, R21 ;  /* 0x00000001140a7824 */ /* 0x001fc600078e0215 */
[----:B------:R-:W-:-:S04]  /*02f0*/  LOP3.LUT R11, R24, 0x1, RZ, 0xc0, !PT ;  /* 0x00000001180b7812 */ /* 0x000fc800078ec0ff */
[----:B------:R-:W-:Y:S01]  /*0300*/  ISETP.NE.U32.AND P0, PT, R11, 0x1, PT ;  /* 0x000000010b00780c */ /* 0x000fe20003f05070 */
[----:B------:R-:W-:-:S03]  /*0310*/  IMAD R11, R10, 0x5, RZ ;  /* 0x000000050a0b7824 */ /* 0x000fc600078e02ff */
[----:B------:R-:W-:Y:S01]  /*0320*/  R2P PR, R24, 0x7e ;  /* 0x0000007e18007804 */ /* 0x000fe20000000000 */
[----:B------:R-:W-:-:S08]  /*0330*/  IMAD.WIDE.U32 R10, R11, 0x4, R8 ;  /* 0x000000040b0a7825 */ /* 0x000fd000078e0008 */
[----:B------:R-:W2:Y:S04]  /*0340*/  @!P0 LDG.E R22, desc[UR6][R10.64+0x10] ;  /* 0x000010060a168981 */ /* 0x000ea8000c1e1900 */
[----:B------:R-:W3:Y:S04]  /*0350*/  @P1 LDG.E R26, desc[UR6][R10.64+0x24] ;  /* 0x000024060a1a1981 */ /* 0x000ee8000c1e1900 */
[----:B------:R-:W4:Y:S04]  /*0360*/  @P2 LDG.E R28, desc[UR6][R10.64+0x38] ;  /* 0x000038060a1c2981 */ /* 0x000f28000c1e1900 */
[----:B------:R-:W4:Y:S04]  /*0370*/  @P3 LDG.E R23, desc[UR6][R10.64+0x4c] ;  /* 0x00004c060a173981 */ /* 0x000f28000c1e1900 */
[----:B------:R-:W4:Y:S01]  /*0380*/  @P1 LDG.E R25, desc[UR6][R10.64+0x20] ;  /* 0x000020060a191981 */ /* 0x000f22000c1e1900 */
[----:B--2---:R-:W-:-:S03]  /*0390*/  @!P0 LOP3.LUT R7, R7, R22, RZ, 0x3c, !PT ;  /* 0x0000001607078212 */ /* 0x004fc600078e3cff */
[----:B------:R-:W2:Y:S01]  /*03a0*/  @!P0 LDG.E R22, desc[UR6][R10.64] ;  /* 0x000000060a168981 */ /* 0x000ea2000c1e1900 */
[----:B---3--:R-:W-:-:S03]  /*03b0*/  @P1 LOP3.LUT R7, R7, R26, RZ, 0x3c, !PT ;  /* 0x0000001a07071212 */ /* 0x008fc600078e3cff */
[----:B------:R-:W3:Y:S01]  /*03c0*/  @P4 LDG.E R26, desc[UR6][R10.64+0x60] ;  /* 0x000060060a1a4981 */ /* 0x000ee2000c1e1900 */
[----:B----4-:R-:W-:-:S03]  /*03d0*/  @P2 LOP3.LUT R7, R7, R28, RZ, 0x3c, !PT ;  /* 0x0000001c07072212 */ /* 0x010fc600078e3cff */
[----:B------:R-:W4:Y:S01]  /*03e0*/  @P5 LDG.E R28, desc[UR6][R10.64+0x74] ;  /* 0x000074060a1c5981 */ /* 0x000f22000c1e1900 */
[----:B------:R-:W-:-:S03]  /*03f0*/  @P3 LOP3.LUT R7, R7, R23, RZ, 0x3c, !PT ;  /* 0x0000001707073212 */ /* 0x000fc600078e3cff */
[----:B------:R-:W4:Y:S01]  /*0400*/  @!P0 LDG.E R23, desc[UR6][R10.64+0x4] ;  /* 0x000004060a178981 */ /* 0x000f22000c1e1900 */
[----:B--2---:R-:W-:-:S03]  /*0410*/  @!P0 LOP3.LUT R17, R17, R22, RZ, 0x3c, !PT ;  /* 0x0000001611118212 */ /* 0x004fc600078e3cff */
[----:B------:R-:W2:Y:S01]  /*0420*/  @!P0 LDG.E R22, desc[UR6][R10.64+0x8] ;  /* 0x000008060a168981 */ /* 0x000ea2000c1e1900 */
[----:B---3--:R-:W-:-:S03]  /*0430*/  @P4 LOP3.LUT R7, R7, R26, RZ, 0x3c, !PT ;  /* 0x0000001a07074212 */ /* 0x008fc600078e3cff */
[----:B------:R-:W3:Y:S01]  /*0440*/  @P1 LDG.E R26, desc[UR6][R10.64+0x14] ;  /* 0x000014060a1a1981 */ /* 0x000ee2000c1e1900 */
[----:B----4-:R-:W-:-:S03]  /*0450*/  @!P0 LOP3.LUT R4, R4, R23, RZ, 0x3c, !PT ;  /* 0x0000001704048212 */ /* 0x010fc600078e3cff */
[----:B------:R-:W4:Y:S01]  /*0460*/  @!P0 LDG.E R23, desc[UR6][R10.64+0xc] ;  /* 0x00000c060a178981 */ /* 0x000f22000c1e1900 */
[----:B--2---:R-:W-:-:S03]  /*0470*/  @!P0 LOP3.LUT R5, R5, R22, RZ, 0x3c, !PT ;  /* 0x0000001605058212 */ /* 0x004fc600078e3cff */
[----:B------:R-:W2:Y:S01]  /*0480*/  @P1 LDG.E R22, desc[UR6][R10.64+0x1c] ;  /* 0x00001c060a161981 */ /* 0x000ea2000c1e1900 */
[----:B---3--:R-:W-:-:S03]  /*0490*/  @P1 LOP3.LUT R17, R17, R26, RZ, 0x3c, !PT ;  /* 0x0000001a11111212 */ /* 0x008fc600078e3cff */
[----:B------:R-:W3:Y:S01]  /*04a0*/  @P2 LDG.E R26, desc[UR6][R10.64+0x28] ;  /* 0x000028060a1a2981 */ /* 0x000ee2000c1e1900 */
[----:B----4-:R-:W-:-:S03]  /*04b0*/  @!P0 LOP3.LUT R6, R6, R23, RZ, 0x3c, !PT ;  /* 0x0000001706068212 */ /* 0x010fc600078e3cff */
[----:B------:R-:W4:Y:S01]  /*04c0*/  @P1 LDG.E R23, desc[UR6][R10.64+0x18] ;  /* 0x000018060a171981 */ /* 0x000f22000c1e1900 */
[----:B------:R-:W-:-:S03]  /*04d0*/  @P1 LOP3.LUT R6, R6, R25, RZ, 0x3c, !PT ;  /* 0x0000001906061212 */ /* 0x000fc600078e3cff */
[----:B------:R-:W4:Y:S01]  /*04e0*/  @P2 LDG.E R25, desc[UR6][R10.64+0x34] ;  /* 0x000034060a192981 */ /* 0x000f22000c1e1900 */
[----:B--2---:R-:W-:-:S03]  /*04f0*/  @P1 LOP3.LUT R5, R5, R22, RZ, 0x3c, !PT ;  /* 0x0000001605051212 */ /* 0x004fc600078e3cff */
[----:B------:R-:W2:Y:S01]  /*0500*/  @P2 LDG.E R22, desc[UR6][R10.64+0x30] ;  /* 0x000030060a162981 */ /* 0x000ea2000c1e1900 */
[----:B---3--:R-:W-:-:S03]  /*0510*/  @P2 LOP3.LUT R17, R17, R26, RZ, 0x3c, !PT ;  /* 0x0000001a11112212 */ /* 0x008fc600078e3cff */
[----:B------:R-:W3:Y:S01]  /*0520*/  @P3 LDG.E R26, desc[UR6][R10.64+0x3c] ;  /* 0x00003c060a1a3981 */ /* 0x000ee2000c1e1900 */
[----:B----4-:R-:W-:-:S03]  /*0530*/  @P1 LOP3.LUT R4, R4, R23, RZ, 0x3c, !PT ;  /* 0x0000001704041212 */ /* 0x010fc600078e3cff */
        /* <DEDUP_REMOVED lines=25> */
[----:B------:R-:W-:Y:S02]  /*06d0*/  LOP3.LUT P0, RZ, R24, 0x80, RZ, 0xc0, !PT ;  /* 0x0000008018ff7812 */ /* 0x000fe4000780c0ff */
[----:B------:R-:W-:Y:S02]  /*06e0*/  @P5 LOP3.LUT R6, R6, R25, RZ, 0x3c, !PT ;  /* 0x0000001906065212 */ /* 0x000fe400078e3cff */
[----:B------:R-:W4:Y:S01]  /*06f0*/  @P6 LDG.E R25, desc[UR6][R10.64+0x84] ;  /* 0x000084060a196981 */ /* 0x000f22000c1e1900 */
[----:B--2---:R-:W-:-:S03]  /*0700*/  @P5 LOP3.LUT R5, R5, R22, RZ, 0x3c, !PT ;  /* 0x0000001605055212 */ /* 0x004fc600078e3cff */
[----:B------:R-:W2:Y:S01]  /*0710*/  @P6 LDG.E R22, desc[UR6][R10.64+0x80] ;  /* 0x000080060a166981 */ /* 0x000ea2000c1e1900 */
[----:B---3--:R-:W-:-:S04]  /*0720*/  @P6 LOP3.LUT R17, R17, R26, RZ, 0x3c, !PT ;  /* 0x0000001a11116212 */ /* 0x008fc800078e3cff */
[----:B------:R-:W3:Y:S01]  /*0730*/  @P0 LDG.E R26, desc[UR6][R10.64+0x8c] ;  /* 0x00008c060a1a0981 */ /* 0x000ee2000c1e1900 */
[----:B----4-:R-:W-:-:S03]  /*0740*/  @P5 LOP3.LUT R4, R4, R23, RZ, 0x3c, !PT ;  /* 0x0000001704045212 */ /* 0x010fc600078e3cff */
[----:B------:R-:W4:Y:S01]  /*0750*/  @P6 LDG.E R23, desc[UR6][R10.64+0x7c] ;  /* 0x00007c060a176981 */ /* 0x000f22000c1e1900 */
[----:B------:R-:W-:-:S03]  /*0760*/  @P5 LOP3.LUT R7, R7, R28, RZ, 0x3c, !PT ;  /* 0x0000001c07075212 */ /* 0x000fc600078e3cff */
        /* <DEDUP_REMOVED lines=9> */
[----:B------:R-:W-:Y:S02]  /*0800*/  @P6 LOP3.LUT R7, R7, R28, RZ, 0x3c, !PT ;  /* 0x0000001c07076212 */ /* 0x000fe400078e3cff */
[----:B------:R-:W-:Y:S02]  /*0810*/  @P0 LOP3.LUT R6, R6, R25, RZ, 0x3c, !PT ;  /* 0x0000001906060212 */ /* 0x000fe400078e3cff */
[----:B--2---:R-:W-:Y:S02]  /*0820*/  @P0 LOP3.LUT R5, R5, R22, RZ, 0x3c, !PT ;  /* 0x0000001605050212 */ /* 0x004fe400078e3cff */
[----:B---3--:R-:W-:Y:S02]  /*0830*/  @P0 LOP3.LUT R7, R7, R26, RZ, 0x3c, !PT ;  /* 0x0000001a07070212 */ /* 0x008fe400078e3cff */
[----:B----4-:R-:W-:Y:S02]  /*0840*/  @P0 LOP3.LUT R4, R4, R23, RZ, 0x3c, !PT ;  /* 0x0000001704040212 */ /* 0x010fe400078e3cff */
[----:B------:R-:W-:-:S13]  /*0850*/  R2P PR, R24.B1, 0x7f ;  /* 0x0000007f18007804 */ /* 0x000fda0000001000 */
[----:B------:R-:W2:Y:S04]  /*0860*/  @P0 LDG.E R22, desc[UR6][R10.64+0xa0] ;  /* 0x0000a0060a160981 */ /* 0x000ea8000c1e1900 */
[----:B------:R-:W3:Y:S04]  /*0870*/  @P1 LDG.E R28, desc[UR6][R10.64+0xb4] ;  /* 0x0000b4060a1c1981 */ /* 0x000ee8000c1e1900 */
[----:B------:R-:W4:Y:S04]  /*0880*/  @P0 LDG.E R23, desc[UR6][R10.64+0xa4] ;  /* 0x0000a4060a170981 */ /* 0x000f28000c1e1900 */
[----:B------:R-:W4:Y:S04]  /*0890*/  @P0 LDG.E R26, desc[UR6][R10.64+0xa8] ;  /* 0x0000a8060a1a0981 */ /* 0x000f28000c1e1900 */
        /* <DEDUP_REMOVED lines=8> */
[----:B------:R-:W2:Y:S01]  /*0920*/  @P2 LDG.E R26, desc[UR6][R10.64+0xc8] ;  /* 0x0000c8060a1a2981 */ /* 0x000ea2000c1e1900 */
[----:B------:R-:W-:-:S03]  /*0930*/  @P0 LOP3.LUT R6, R6, R25, RZ, 0x3c, !PT ;  /* 0x0000001906060212 */ /* 0x000fc600078e3cff */
[----:B------:R-:W2:Y:S01]  /*0940*/  @P2 LDG.E R25, desc[UR6][R10.64+0xcc] ;  /* 0x0000cc060a192981 */ /* 0x000ea2000c1e1900 */
[----:B---3--:R-:W-:Y:S02]  /*0950*/  @P0 LOP3.LUT R7, R7, R28, RZ, 0x3c, !PT ;  /* 0x0000001c07070212 */ /* 0x008fe400078e3cff */
[----:B------:R-:W-:Y:S02]  /*0960*/  LOP3.LUT P0, RZ, R24, 0x8000, RZ, 0xc0, !PT ;  /* 0x0000800018ff7812 */ /* 0x000fe4000780c0ff */
[----:B----4-:R-:W-:Y:S01]  /*0970*/  @P1 LOP3.LUT R4, R4, R23, RZ, 0x3c, !PT ;  /* 0x0000001704041212 */ /* 0x010fe200078e3cff */
[----:B------:R-:W3:Y:S01]  /*0980*/  @P1 LDG.E R24, desc[UR6][R10.64+0xc4] ;  /* 0x0000c4060a181981 */ /* 0x000ee2000c1e1900 */
[----:B--2---:R-:W-:-:S03]  /*0990*/  @P1 LOP3.LUT R5, R5, R22, RZ, 0x3c, !PT ;  /* 0x0000001605051212 */ /* 0x004fc600078e3cff */
[----:B------:R-:W2:Y:S01]  /*09a0*/  @P1 LDG.E R23, desc[UR6][R10.64+0xc0] ;  /* 0x0000c0060a171981 */ /* 0x000ea2000c1e1900 */
[----:B------:R-:W-:-:S03]  /*09b0*/  @P2 LOP3.LUT R17, R17, R26, RZ, 0x3c, !PT ;  /* 0x0000001a11112212 */ /* 0x000fc600078e3cff */
[----:B------:R-:W4:Y:S04]  /*09c0*/  @P3 LDG.E R26, desc[UR6][R10.64+0xdc] ;  /* 0x0000dc060a1a3981 */ /* 0x000f28000c1e1900 */
[----:B------:R-:W4:Y:S01]  /*09d0*/  @P2 LDG.E R22, desc[UR6][R10.64+0xd0] ;  /* 0x0000d0060a162981 */ /* 0x000f22000c1e1900 */
[----:B------:R-:W-:-:S03]  /*09e0*/  @P2 LOP3.LUT R4, R4, R25, RZ, 0x3c, !PT ;  /* 0x0000001904042212 */ /* 0x000fc600078e3cff */
[----:B------:R-:W4:Y:S04]  /*09f0*/  @P3 LDG.E R25, desc[UR6][R10.64+0xe0] ;  /* 0x0000e0060a193981 */ /* 0x000f28000c1e1900 */
[----:B------:R-:W4:Y:S01]  /*0a00*/  @P0 LDG.E R27, desc[UR6][R10.64+0x138] ;  /* 0x000138060a1b0981 */ /* 0x000f22000c1e1900 */
[----:B---3--:R-:W-:-:S03]  /*0a10*/  @P1 LOP3.LUT R7, R7, R24, RZ, 0x3c, !PT ;  /* 0x0000001807071212 */ /* 0x008fc600078e3cff */
[----:B------:R-:W3:Y:S01]  /*0a20*/  @P2 LDG.E R24, desc[UR6][R10.64+0xd8] ;  /* 0x0000d8060a182981 */ /* 0x000ee2000c1e1900 */
[----:B--2---:R-:W-:-:S03]  /*0a30*/  @P1 LOP3.LUT R6, R6, R23, RZ, 0x3c, !PT ;  /* 0x0000001706061212 */ /* 0x004fc600078e3cff */
[----:B------:R-:W2:Y:S01]  /*0a40*/  @P2 LDG.E R23, desc[UR6][R10.64+0xd4] ;  /* 0x0000d4060a172981 */ /* 0x000ea2000c1e1900 */
[----:B----4-:R-:W-:-:S03]  /*0a50*/  @P3 LOP3.LUT R17, R17, R26, RZ, 0x3c, !PT ;  /* 0x0000001a11113212 */ /* 0x010fc600078e3cff */
[----:B------:R-:W4:Y:S01]  /*0a60*/  @P4 LDG.E R26, desc[UR6][R10.64+0xf0] ;  /* 0x0000f0060a1a4981 */ /* 0x000f22000c1e1900 */
[----:B------:R-:W-:-:S03]  /*0a70*/  @P2 LOP3.LUT R5, R5, R22, RZ, 0x3c, !PT ;  /* 0x0000001605052212 */ /* 0x000fc600078e3cff */
[----:B------:R-:W4:Y:S01]  /*0a80*/  @P3 LDG.E R22, desc[UR6][R10.64+0xe4] ;  /* 0x0000e4060a163981 */ /* 0x000f22000c1e1900 */
[----:B------:R-:W-:-:S03]  /*0a90*/  @P3 LOP3.LUT R4, R4, R25, RZ, 0x3c, !PT ;  /* 0x0000001904043212 */ /* 0x000fc600078e3cff */
        /* <DEDUP_REMOVED lines=39> */
[----:B------:R-:W-:-:S05]  /*0d10*/  VIADD R21, R21, 0x10 ;  /* 0x0000001015157836 */ /* 0x000fca0000000000 */
[----:B------:R-:W-:Y:S02]  /*0d20*/  ISETP.NE.AND P1, PT, R21, 0x20, PT ;  /* 0x000000201500780c */ /* 0x000fe40003f25270 */
[----:B------:R-:W-:Y:S02]  /*0d30*/  @P0 LOP3.LUT R4, R4, R25, RZ, 0x3c, !PT ;  /* 0x0000001904040212 */ /* 0x000fe400078e3cff */
[----:B---3--:R-:W-:Y:S02]  /*0d40*/  @P6 LOP3.LUT R7, R7, R24, RZ, 0x3c, !PT ;  /* 0x0000001807076212 */ /* 0x008fe400078e3cff */
[----:B--2---:R-:W-:Y:S02]  /*0d50*/  @P6 LOP3.LUT R6, R6, R23, RZ, 0x3c, !PT ;  /* 0x0000001706066212 */ /* 0x004fe400078e3cff */
[----:B----4-:R-:W-:Y:S02]  /*0d60*/  @P0 LOP3.LUT R7, R7, R26, RZ, 0x3c, !PT ;  /* 0x0000001a07070212 */ /* 0x010fe400078e3cff */
[----:B------:R-:W-:-:S02]  /*0d70*/  @P0 LOP3.LUT R6, R6, R27, RZ, 0x3c, !PT ;  /* 0x0000001b06060212 */ /* 0x000fc400078e3cff */
[----:B------:R-:W-:Y:S01]  /*0d80*/  @P0 LOP3.LUT R5, R5, R22, RZ, 0x3c, !PT ;  /* 0x0000001605050212 */ /* 0x000fe200078e3cff */
[----:B------:R-:W-:Y:S06]  /*0d90*/  @P1 BRA `(.L_x_5) ;  /* 0xfffffff4004c1947 */ /* 0x000fec000383ffff */
[----:B------:R-:W-:-:S05]  /*0da0*/  VIADD R19, R19, 0x1 ;  /* 0x0000000113137836 */ /* 0x000fca0000000000 */
[----:B------:R-:W-:-:S13]  /*0db0*/  ISETP.NE.AND P0, PT, R19, 0x5, PT ;  /* 0x000000051300780c */ /* 0x000fda0003f05270 */
[----:B------:R-:W-:Y:S05]  /*0dc0*/  @P0 BRA `(.L_x_6) ;  /* 0xfffffff400300947 */ /* 0x000fea000383ffff */
[----:B------:R0:W-:Y:S01]  /*0dd0*/  STG.E.64 desc[UR6][R2.64+0x8], R4 ;  /* 0x0000080402007986 */ /* 0x0001e2000c101b06 */
[----:B------:R-:W-:-:S03]  /*0de0*/  VIADD R16, R16, 0x1 ;  /* 0x0000000110107836 */ /* 0x000fc60000000000 */
[----:B------:R0:W-:Y:S02]  /*0df0*/  STG.E.64 desc[UR6][R2.64+0x10], R6 ;  /* 0x0000100602007986 */ /* 0x0001e4000c101b06 */
[----:B------:R-:W-:Y:S02]  /*0e00*/  ISETP.GE.U32.AND P0, PT, R16, R15, PT ;  /* 0x0000000f1000720c */ /* 0x000fe40003f06070 */
[----:B------:R0:W-:Y:S11]  /*0e10*/  STG.E desc[UR6][R2.64+0x4], R17 ;  /* 0x0000041102007986 */ /* 0x0001f6000c101906 */
[----:B------:R-:W-:Y:S05]  /*0e20*/  @!P0 BRA `(.L_x_7) ;  /* 0xfffffff400088947 */ /* 0x000fea000383ffff */
.L_x_4:
[----:B------:R-:W-:Y:S05]  /*0e30*/  BSYNC.RECONVERGENT B2 ;  /* 0x0000000000027941 */ /* 0x000fea0003800200 */
.L_x_3:
[C---:B------:R-:W-:Y:S01]  /*0e40*/  ISETP.GT.U32.AND P0, PT, R13.reuse, 0x3, PT ;  /* 0x000000030d00780c */ /* 0x040fe20003f04070 */
[----:B------:R-:W-:Y:S01]  /*0e50*/  VIADD R14, R14, 0x1 ;  /* 0x000000010e0e7836 */ /* 0x000fe20000000000 */
[--C-:B------:R-:W-:Y:S02]  /*0e60*/  SHF.R.U64 R13, R13, 0x2, R12.reuse ;  /* 0x000000020d0d7819 */ /* 0x100fe4000000120c */
[----:B------:R-:W-:Y:S02]  /*0e70*/  ISETP.GT.U32.AND.EX P0, PT, R12, RZ, PT, P0 ;  /* 0x000000ff0c00720c */ /* 0x000fe40003f04100 */
[----:B------:R-:W-:-:S11]  /*0e80*/  SHF.R.U32.HI R12, RZ, 0x2, R12 ;  /* 0x00000002ff0c7819 */ /* 0x000fd6000001160c */
[----:B------:R-:W-:Y:S05]  /*0e90*/  @P0 BRA `(.L_x_8) ;  /* 0xfffffff000cc0947 */ /* 0x000fea000383ffff */
[----:B------:R-:W-:Y:S05]  /*0ea0*/  BSYNC.RECONVERGENT B1 ;  /* 0x0000000000017941 */ /* 0x000fea0003800200 */
.L_x_2:
[----:B0-----:R1:W5:Y:S04]  /*0eb0*/  LDG.E.64 R4, desc[UR6][R2.64] ;  /* 0x0000000602047981 */ /* 0x001368000c1e1b00 */
[----:B------:R1:W5:Y:S04]  /*0ec0*/  LDG.E.64 R6, desc[UR6][R2.64+0x8] ;  /* 0x0000080602067981 */ /* 0x000368000c1e1b00 */
[----:B------:R1:W5:Y:S02]  /*0ed0*/  LDG.E.64 R8, desc[UR6][R2.64+0x10] ;  /* 0x0000100602087981 */ /* 0x000364000c1e1b00 */
.L_x_1:
[----:B------:R-:W-:Y:S05]  /*0ee0*/  BSYNC.RECONVERGENT B0 ;  /* 0x0000000000007941 */ /* 0x000fea0003800200 */
.L_x_0:
[----:B------:R-:W2:Y:S01]  /*0ef0*/  LDC R13, c[0x0][0x390] ;  /* 0x0000e400ff0d7b82 */ /* 0x000ea20000000800 */
[----:B------:R3:W-:Y:S01]  /*0f00*/  STG.E.64 desc[UR6][R2.64+0x18], RZ ;  /* 0x000018ff02007986 */ /* 0x0007e2000c101b06 */
[----:B0-----:R-:W-:-:S03]  /*0f10*/  IMAD.MOV.U32 R10, RZ, RZ, RZ ;  /* 0x000000ffff0a7224 */ /* 0x001fc600078e00ff */
[----:B------:R3:W-:Y:S04]  /*0f20*/  STG.E desc[UR6][R2.64+0x20], RZ ;  /* 0x000020ff02007986 */ /* 0x0007e8000c101906 */
[----:B------:R3:W-:Y:S01]  /*0f30*/  STG.E.64 desc[UR6][R2.64+0x28], RZ ;  /* 0x000028ff02007986 */ /* 0x0007e2000c101b06 */
[----:B--2---:R-:W-:-:S13]  /*0f40*/  ISETP.GE.AND P0, PT, R13, 0x1, PT ;  /* 0x000000010d00780c */ /* 0x004fda0003f06270 */
[----:B---3--:R-:W-:Y:S05]  /*0f50*/  @!P0 BRA `(.L_x_9) ;  /* 0x00000008004c8947 */ /* 0x008fea0003800000 */
[C---:B------:R-:W-:Y:S01]  /*0f60*/  ISETP.GE.U32.AND P0, PT, R13.reuse, 0x4, PT ;  /* 0x000000040d00780c */ /* 0x040fe20003f06070 */
[----:B------:R-:W-:Y:S01]  /*0f70*/  IMAD.MOV.U32 R10, RZ, RZ, RZ ;  /* 0x000000ffff0a7224 */ /* 0x000fe200078e00ff */
[----:B------:R-:W-:Y:S01]  /*0f80*/  LOP3.LUT R11, R13, 0x3, RZ, 0xc0, !PT ;  /* 0x000000030d0b7812 */ /* 0x000fe200078ec0ff */
[----:B-----5:R-:W-:-:S10]  /*0f90*/  IMAD.MOV.U32 R12, RZ, RZ, R4 ;  /* 0x000000ffff0c7224 */ /* 0x020fd400078e0004 */
[----:B------:R-:W-:Y:S05]  /*0fa0*/  @!P0 BRA `(.L_x_10) ;  /* 0x0000000400988947 */ /* 0x000fea0003800000 */
[----:B------:R-:W-:Y:S01]  /*0fb0*/  LOP3.LUT R14, R13, 0x7ffffffc, RZ, 0xc0, !PT ;  /* 0x7ffffffc0d0e7812 */ /* 0x000fe200078ec0ff */
[----:B------:R-:W-:Y:S02]  /*0fc0*/  VIADD R12, R4, 0x161f14 ;  /* 0x00161f14040c7836 */ /* 0x000fe40000000000 */
[----:B------:R-:W-:Y:S02]  /*0fd0*/  IMAD.MOV.U32 R10, RZ, RZ, RZ ;  /* 0x000000ffff0a7224 */ /* 0x000fe400078e00ff */
[----:B------:R-:W-:-:S07]  /*0fe0*/  IMAD.MOV R14, RZ, RZ, -R14 ;  /* 0x000000ffff0e7224 */ /* 0x000fce00078e0a0e */
.L_x_11:
[----:B------:R-:W-:Y:S01]  /*0ff0*/  SHF.R.U32.HI R16, RZ, 0x2, R5 ;  /* 0x00000002ff107819 */ /* 0x000fe20000011605 */
[----:B------:R-:W-:Y:S01]  /*1000*/  IMAD.SHL.U32 R18, R9, 0x10, RZ ;  /* 0x0000001009127824 */ /* 0x000fe200078e00ff */
[----:B------:R-:W-:Y:S01]  /*1010*/  SHF.R.U32.HI R15, RZ, 0x2, R6 ;  /* 0x00000002ff0f7819 */ /* 0x000fe20000011606 */
[----:B------:R-:W-:Y:S01]  /*1020*/  VIADD R14, R14, 0x4 ;  /* 0x000000040e0e7836 */ /* 0x000fe20000000000 */
[----:B------:R-:W-:Y:S02]  /*1030*/  LOP3.LUT R16, R16, R5, RZ, 0x3c, !PT ;  /* 0x0000000510107212 */ /* 0x000fe400078e3cff */
[----:B------:R-:W-:-:S03]  /*1040*/  LOP3.LUT R6, R15, R6, RZ, 0x3c, !PT ;  /* 0x000000060f067212 */ /* 0x000fc600078e3cff */
[----:B------:R-:W-:-:S05]  /*1050*/  IMAD.SHL.U32 R5, R16, 0x2, RZ ;  /* 0x0000000210057824 */ /* 0x000fca00078e00ff */
[----:B------:R-:W-:Y:S02]  /*1060*/  LOP3.LUT R5, R9, R18, R5, 0x96, !PT ;  /* 0x0000001209057212 */ /* 0x000fe400078e9605 */
[----:B------:R-:W-:Y:S02]  /*1070*/  SHF.R.U32.HI R18, RZ, 0x2, R7 ;  /* 0x00000002ff127819 */ /* 0x000fe40000011607 */
[----:B------:R-:W-:Y:S01]  /*1080*/  LOP3.LUT R15, R5, R16, RZ, 0x3c, !PT ;  /* 0x00000010050f7212 */ /* 0x000fe200078e3cff */
[----:B------:R-:W-:Y:S01]  /*1090*/  IMAD.SHL.U32 R16, R6, 0x2, RZ ;  /* 0x0000000206107824 */ /* 0x000fe200078e00ff */
[----:B------:R-:W-:Y:S02]  /*10a0*/  LOP3.LUT R18, R18, R7, RZ, 0x3c, !PT ;  /* 0x0000000712127212 */ /* 0x000fe400078e3cff */
[----:B------:R-:W-:Y:S01]  /*10b0*/  SHF.R.U32.HI R7, RZ, 0x2, R8 ;  /* 0x00000002ff077819 */ /* 0x000fe20000011608 */
[----:B------:R-:W-:-:S03]  /*10c0*/  IMAD.SHL.U32 R5, R15, 0x10, RZ ;  /* 0x000000100f057824 */ /* 0x000fc600078e00ff */
[----:B------:R-:W-:Y:S02]  /*10d0*/  LOP3.LUT R7, R7, R8, RZ, 0x3c, !PT ;  /* 0x0000000807077212 */ /* 0x000fe400078e3cff */
[----:B------:R-:W-:Y:S01]  /*10e0*/  LOP3.LUT R16, R6, R16, R5, 0x96, !PT ;  /* 0x0000001006107212 */ /* 0x000fe200078e9605 */
[----:B------:R-:W-:Y:S01]  /*10f0*/  IMAD.SHL.U32 R5, R18, 0x2, RZ ;  /* 0x0000000212057824 */ /* 0x000fe200078e00ff */
[----:B------:R-:W-:Y:S02]  /*1100*/  SHF.R.U32.HI R8, RZ, 0x2, R9 ;  /* 0x00000002ff087819 */ /* 0x000fe40000011609 */
[----:B------:R-:W-:Y:S02]  /*1110*/  LOP3.LUT R19, R16, R15, RZ, 0x3c, !PT ;  /* 0x0000000f10137212 */ /* 0x000fe400078e3cff */
[----:B------:R-:W-:Y:S02]  /*1120*/  LOP3.LUT R8, R8, R9, RZ, 0x3c, !PT ;  /* 0x0000000908087212 */ /* 0x000fe400078e3cff */
[----:B------:R-:W-:Y:S01]  /*1130*/  SHF.R.U32.HI R16, RZ, 0x2, R15 ;  /* 0x00000002ff107819 */ /* 0x000fe2000001160f */
[----:B------:R-:W-:-:S03]  /*1140*/  IMAD.SHL.U32 R6, R19, 0x10, RZ ;  /* 0x0000001013067824 */ /* 0x000fc600078e00ff */
[----:B------:R-:W-:Y:S02]  /*1150*/  LOP3.LUT R16, R16, R15, RZ, 0x3c, !PT ;  /* 0x0000000f10107212 */ /* 0x000fe400078e3cff */
[----:B------:R-:W-:-:S04]  /*1160*/  LOP3.LUT R5, R19, R6, R5, 0x96, !PT ;  /* 0x0000000613057212 */ /* 0x000fc800078e9605 */
[----:B------:R-:W-:Y:S01]  /*1170*/  LOP3.LUT R17, R5, R18, RZ, 0x3c, !PT ;  /* 0x0000001205117212 */ /* 0x000fe200078e3cff */
[----:B------:R-:W-:Y:S01]  /*1180*/  IMAD.SHL.U32 R5, R7, 0x2, RZ ;  /* 0x0000000207057824 */ /* 0x000fe200078e00ff */
[----:B------:R-:W-:Y:S02]  /*1190*/  SHF.R.U32.HI R18, RZ, 0x2, R19 ;  /* 0x00000002ff127819 */ /* 0x000fe40000011613 */
[----:B------:R-:W-:Y:S01]  /*11a0*/  SHF.R.U32.HI R22, RZ, 0x2, R17 ;  /* 0x00000002ff167819 */ /* 0x000fe20000011611 */
[----:B------:R-:W-:Y:S01]  /*11b0*/  IMAD.SHL.U32 R6, R17, 0x10, RZ ;  /* 0x0000001011067824 */ /* 0x000fe200078e00ff */
[----:B------:R-:W-:Y:S02]  /*11c0*/  LOP3.LUT R9, R18, R19, RZ, 0x3c, !PT ;  /* 0x0000001312097212 */ /* 0x000fe400078e3cff */
[----:B------:R-:W-:Y:S02]  /*11d0*/  IADD3 R19, PT, PT, R12, -0xb0f8a, R19 ;  /* 0xfff4f0760c137810 */ /* 0x000fe40007ffe013 */
[----:B------:R-:W-:Y:S01]  /*11e0*/  LOP3.LUT R6, R7, R5, R6, 0x96, !PT ;  /* 0x0000000507067212 */ /* 0x000fe200078e9606 */
[----:B------:R-:W-:Y:S01]  /*11f0*/  IMAD.SHL.U32 R7, R8, 0x2, RZ ;  /* 0x0000000208077824 */ /* 0x000fe200078e00ff */
[----:B------:R-:W-:Y:S01]  /*1200*/  I2FP.F32.U32 R18, R19 ;  /* 0x0000001300127245 */ /* 0x000fe20000201000 */
[----:B------:R-:W-:Y:S01]  /*1210*/  IMAD.SHL.U32 R20, R9, 0x2, RZ ;  /* 0x0000000209147824 */ /* 0x000fe200078e00ff */
[----:B------:R-:W-:-:S02]  /*1220*/  LOP3.LUT R5, R6, R17, RZ, 0x3c, !PT ;  /* 0x0000001106057212 */ /* 0x000fc400078e3cff */
[----:B------:R-:W-:Y:S02]  /*1230*/  LOP3.LUT R22, R22, R17, RZ, 0x3c, !PT ;  /* 0x0000001116167212 */ /* 0x000fe400078e3cff */
[----:B------:R-:W-:Y:S01]  /*1240*/  IADD3 R17, PT, PT, R12, -0x587c5, R17 ;  /* 0xfffa783b0c117810 */ /* 0x000fe20007ffe011 */
[----:B------:R-:W-:-:S05]  /*1250*/  IMAD.SHL.U32 R6, R5, 0x10, RZ ;  /* 0x0000001005067824 */ /* 0x000fca00078e00ff */
[----:B------:R-:W-:-:S04]  /*1260*/  LOP3.LUT R7, R5, R6, R7, 0x96, !PT ;  /* 0x0000000605077212 */ /* 0x000fc800078e9607 */
[----:B------:R-:W-:Y:S01]  /*1270*/  LOP3.LUT R6, R7, R8, RZ, 0x3c, !PT ;  /* 0x0000000807067212 */ /* 0x000fe200078e3cff */
[----:B------:R-:W-:-:S04]  /*1280*/  IMAD.SHL.U32 R8, R16, 0x2, RZ ;  /* 0x0000000210087824 */ /* 0x000fc800078e00ff */
[----:B------:R-:W-:-:S05]  /*1290*/  IMAD.SHL.U32 R7, R6, 0x10, RZ ;  /* 0x0000001006077824 */ /* 0x000fca00078e00ff */
[----:B------:R-:W-:Y:S02]  /*12a0*/  LOP3.LUT R7, R16, R8, R7, 0x96, !PT ;  /* 0x0000000810077212 */ /* 0x000fe400078e9607 */
[----:B------:R-:W-:Y:S01]  /*12b0*/  IADD3 R8, PT, PT, R12, -0x10974f, R15 ;  /* 0xffef68b10c087810 */ /* 0x000fe20007ffe00f */
[----:B------:R-:W-:Y:S01]  /*12c0*/  IMAD.MOV.U32 R15, RZ, RZ, 0x2f800000 ;  /* 0x2f800000ff0f7424 */ /* 0x000fe200078e00ff */
[----:B------:R-:W-:-:S03]  /*12d0*/  LOP3.LUT R7, R7, R6, RZ, 0x3c, !PT ;  /* 0x0000000607077212 */ /* 0x000fc600078e3cff */
[----:B------:R-:W-:Y:S02]  /*12e0*/  FFMA R18, R18, R15, 1.1641532182693481445e-10 ;  /* 0x2f00000012127423 */ /* 0x000fe4000000000f */
[----:B------:R-:W-:-:S05]  /*12f0*/  IMAD.SHL.U32 R16, R7, 0x10, RZ ;  /* 0x0000001007107824 */ /* 0x000fca00078e00ff */
[----:B------:R-:W-:Y:S02]  /*1300*/  LOP3.LUT R20, R7, R16, R20, 0x96, !PT ;  /* 0x0000001007147212 */ /* 0x000fe400078e9614 */
[----:B------:R-:W-:Y:S02]  /*1310*/  I2FP.F32.U32 R16, R8 ;  /* 0x0000000800107245 */ /* 0x000fe40000201000 */
[----:B------:R-:W-:Y:S01]  /*1320*/  LOP3.LUT R8, R20, R9, RZ, 0x3c, !PT ;  /* 0x0000000914087212 */ /* 0x000fe200078e3cff */
[----:B------:R-:W-:Y:S01]  /*1330*/  FMUL R9, R18, R18 ;  /* 0x0000001212097220 */ /* 0x000fe20000400000 */
[----:B------:R-:W-:Y:S02]  /*1340*/  IMAD.IADD R18, R5, 0x1, R12 ;  /* 0x0000000105127824 */ /* 0x000fe400078e020c */
[----:B------:R-:W-:Y:S01]  /*1350*/  FFMA R16, R16, R15, 1.1641532182693481445e-10 ;  /* 0x2f00000010107423 */ /* 0x000fe2000000000f */
[----:B------:R-:W-:Y:S02]  /*1360*/  IMAD.SHL.U32 R20, R22, 0x2, RZ ;  /* 0x0000000216147824 */ /* 0x000fe400078e00ff */
[----:B------:R-:W-:Y:S01]  /*1370*/  IMAD.SHL.U32 R19, R8, 0x10, RZ ;  /* 0x0000001008137824 */ /* 0x000fe200078e00ff */
[----:B------:R-:W-:Y:S01]  /*1380*/  I2FP.F32.U32 R24, R18 ;  /* 0x0000001200187245 */ /* 0x000fe20000201000 */
[----:B------:R-:W-:Y:S01]  /*1390*/  FFMA R16, R16, R16, R9 ;  /* 0x0000001010107223 */ /* 0x000fe20000000009 */
[----:B------:R-:W-:-:S02]  /*13a0*/  I2FP.F32.U32 R18, R17 ;  /* 0x0000001100127245 */ /* 0x000fc40000201000 */
[----:B------:R-:W-:Y:S01]  /*13b0*/  IADD3 R17, PT, PT, R12, 0xb0f8a, R7 ;  /* 0x000b0f8a0c117810 */ /* 0x000fe20007ffe007 */
[-C--:B------:R-:W-:Y:S01]  /*13c0*/  FFMA R24, R24, R15.reuse, 1.1641532182693481445e-10 ;  /* 0x2f00000018187423 */ /* 0x080fe2000000000f */
[----:B------:R-:W-:Y:S01]  /*13d0*/  IADD3 R9, PT, PT, R12, 0x587c5, R6 ;  /* 0x000587c50c097810 */ /* 0x000fe20007ffe006 */
[----:B------:R-:W-:Y:S01]  /*13e0*/  FFMA R18, R18, R15, 1.1641532182693481445e-10 ;  /* 0x2f00000012127423 */ /* 0x000fe2000000000f */
[----:B------:R-:W-:Y:S02]  /*13f0*/  LOP3.LUT R19, R22, R20, R19, 0x96, !PT ;  /* 0x0000001416137212 */ /* 0x000fe400078e9613 */
[----:B------:R-:W-:Y:S01]  /*1400*/  I2FP.F32.U32 R22, R17 ;  /* 0x0000001100167245 */ /* 0x000fe20000201000 */
[----:B------:R-:W-:Y:S01]  /*1410*/  FMUL R17, R24, R24 ;  /* 0x0000001818117220 */ /* 0x000fe20000400000 */
[----:B------:R-:W-:Y:S02]  /*1420*/  I2FP.F32.U32 R20, R9 ;  /* 0x0000000900147245 */ /* 0x000fe40000201000 */
[----:B------:R-:W-:Y:S01]  /*1430*/  LOP3.LUT R9, R19, R8, RZ, 0x3c, !PT ;  /* 0x0000000813097212 */ /* 0x000fe200078e3cff */
[-C--:B------:R-:W-:Y:S01]  /*1440*/  FFMA R22, R22, R15.reuse, 1.1641532182693481445e-10 ;  /* 0x2f00000016167423 */ /* 0x080fe2000000000f */
[----:B------:R-:W-:Y:S01]  /*1450*/  FSETP.GTU.AND P0, PT, R16, 1, PT ;  /* 0x3f8000001000780b */ /* 0x000fe20003f0c000 */
[----:B------:R-:W-:Y:S01]  /*1460*/  FFMA R17, R18, R18, R17 ;  /* 0x0000001212117223 */ /* 0x000fe20000000011 */
[----:B------:R-:W-:Y:S01]  /*1470*/  IADD3 R18, PT, PT, R12, 0x161f14, R9 ;  /* 0x00161f140c127810 */ /* 0x000fe20007ffe009 */
[-C--:B------:R-:W-:Y:S01]  /*1480*/  FFMA R20, R20, R15.reuse, 1.1641532182693481445e-10 ;  /* 0x2f00000014147423 */ /* 0x080fe2000000000f */
[----:B------:R-:W-:Y:S01]  /*1490*/  FMUL R19, R22, R22 ;  /* 0x0000001616137220 */ /* 0x000fe20000400000 */
[C---:B------:R-:W-:Y:S01]  /*14a0*/  IADD3 R16, PT, PT, R12.reuse, 0x10974f, R8 ;  /* 0x0010974f0c107810 */ /* 0x040fe20007ffe008 */
[----:B------:R-:W-:Y:S01]  /*14b0*/  VIADD R12, R12, 0x2c3e28 ;  /* 0x002c3e280c0c7836 */ /* 0x000fe20000000000 */
[----:B------:R-:W-:Y:S01]  /*14c0*/  I2FP.F32.U32 R18, R18 ;  /* 0x0000001200127245 */ /* 0x000fe20000201000 */
[----:B------:R-:W-:Y:S01]  /*14d0*/  FFMA R19, R20, R20, R19 ;  /* 0x0000001414137223 */ /* 0x000fe20000000013 */
[----:B------:R-:W-:Y:S01]  /*14e0*/  FSETP.GTU.AND P1, PT, R17, 1, PT ;  /* 0x3f8000001100780b */ /* 0x000fe20003f2c000 */
[----:B------:R-:W-:Y:S01]  /*14f0*/  VIADD R17, R10, 0x1 ;  /* 0x000000010a117836 */ /* 0x000fe20000000000 */
[----:B------:R-:W-:Y:S01]  /*1500*/  I2FP.F32.U32 R16, R16 ;  /* 0x0000001000107245 */ /* 0x000fe20000201000 */
[----:B------:R-:W-:Y:S01]  /*1510*/  FFMA R18, R18, R15, 1.1641532182693481445e-10 ;  /* 0x2f00000012127423 */ /* 0x000fe2000000000f */
[----:B------:R-:W-:Y:S01]  /*1520*/  @P0 IMAD.MOV R17, RZ, RZ, R10 ;  /* 0x000000ffff110224 */ /* 0x000fe200078e020a */
[----:B------:R-:W-:-:S02]  /*1530*/  FSETP.GTU.AND P0, PT, R19, 1, PT ;  /* 0x3f8000001300780b */ /* 0x000fc40003f0c000 */
[----:B------:R-:W-:Y:S01]  /*1540*/  FFMA R16, R16, R15, 1.1641532182693481445e-10 ;  /* 0x2f00000010107423 */ /* 0x000fe2000000000f */
[----:B------:R-:W-:Y:S01]  /*1550*/  FMUL R15, R18, R18 ;  /* 0x00000012120f7220 */ /* 0x000fe20000400000 */
[----:B------:R-:W-:-:S03]  /*1560*/  VIADD R10, R17, 0x1 ;  /* 0x00000001110a7836 */ /* 0x000fc60000000000 */
[----:B------:R-:W-:Y:S01]  /*1570*/  FFMA R15, R16, R16, R15 ;  /* 0x00000010100f7223 */ /* 0x000fe2000000000f */
[----:B------:R-:W-:-:S04]  /*1580*/  @P1 IMAD.MOV R10, RZ, RZ, R17 ;  /* 0x000000ffff0a1224 */ /* 0x000fc800078e0211 */
[----:B------:R-:W-:Y:S01]  /*1590*/  FSETP.GTU.AND P1, PT, R15, 1, PT ;  /* 0x3f8000000f00780b */ /* 0x000fe20003f2c000 */
[----:B------:R-:W-:Y:S02]  /*15a0*/  VIADD R15, R10, 0x1 ;  /* 0x000000010a0f7836 */ /* 0x000fe40000000000 */
[----:B------:R-:W-:Y:S01]  /*15b0*/  @P0 IMAD.MOV R15, RZ, RZ, R10 ;  /* 0x000000ffff0f0224 */ /* 0x000fe200078e020a */
[----:B------:R-:W-:-:S03]  /*15c0*/  ISETP.NE.AND P0, PT, R14, RZ, PT ;  /* 0x000000ff0e00720c */ /* 0x000fc60003f05270 */
[----:B------:R-:W-:-:S06]  /*15d0*/  VIADD R10, R15, 0x1 ;  /* 0x000000010f0a7836 */ /* 0x000fcc0000000000 */
[----:B------:R-:W-:-:S04]  /*15e0*/  @P1 IMAD.MOV R10, RZ, RZ, R15 ;  /* 0x000000ffff0a1224 */ /* 0x000fc800078e020f */
[----:B------:R-:W-:Y:S05]  /*15f0*/  @P0 BRA `(.L_x_11) ;  /* 0xfffffff8007c0947 */ /* 0x000fea000383ffff */
[----:B------:R-:W-:-:S07]  /*1600*/  VIADD R12, R12, 0xffe9e0ec ;  /* 0xffe9e0ec0c0c7836 */ /* 0x000fce0000000000 */
.L_x_10:
[----:B------:R-:W-:Y:S01]  /*1610*/  ISETP.NE.AND P0, PT, R11, RZ, PT ;  /* 0x000000ff0b00720c */ /* 0x000fe20003f05270 */
[----:B------:R-:W-:-:S12]  /*1620*/  IMAD R4, R13, 0xb0f8a, R4 ;  /* 0x000b0f8a0d047824 */ /* 0x000fd800078e0204 */
[----:B------:R-:W-:Y:S05]  /*1630*/  @!P0 BRA `(.L_x_9) ;  /* 0x0000000000948947 */ /* 0x000fea0003800000 */
[----:B------:R-:W-:Y:S02]  /*1640*/  VIADD R13, R12, 0xb0f8a ;  /* 0x000b0f8a0c0d7836 */ /* 0x000fe40000000000 */
[----:B------:R-:W-:Y:S02]  /*1650*/  IMAD.MOV R11, RZ, RZ, -R11 ;  /* 0x000000ffff0b7224 */ /* 0x000fe400078e0a0b */
[----:B------:R-:W-:-:S07]  /*1660*/  IMAD.MOV.U32 R12, RZ, RZ, R6 ;  /* 0x000000ffff0c7224 */ /* 0x000fce00078e0006 */
.L_x_12:
[----:B------:R-:W-:Y:S01]  /*1670*/  SHF.R.U32.HI R6, RZ, 0x2, R5 ;  /* 0x00000002ff067819 */ /* 0x000fe20000011605 */
[----:B------:R-:W-:Y:S01]  /*1680*/  IMAD.SHL.U32 R14, R9, 0x10, RZ ;  /* 0x00000010090e7824 */ /* 0x000fe200078e00ff */
[----:B------:R-:W-:Y:S01]  /*1690*/  SHF.R.U32.HI R15, RZ, 0x2, R12 ;  /* 0x00000002ff0f7819 */ /* 0x000fe2000001160c */
[----:B------:R-:W-:Y:S01]  /*16a0*/  VIADD R11, R11, 0x1 ;  /* 0x000000010b0b7836 */ /* 0x000fe20000000000 */
[----:B------:R-:W-:Y:S02]  /*16b0*/  LOP3.LUT R5, R6, R5, RZ, 0x3c, !PT ;  /* 0x0000000506057212 */ /* 0x000fe400078e3cff */
[----:B------:R-:W-:Y:S02]  /*16c0*/  LOP3.LUT R15, R15, R12, RZ, 0x3c, !PT ;  /* 0x0000000c0f0f7212 */ /* 0x000fe400078e3cff */
[----:B------:R-:W-:Y:S01]  /*16d0*/  ISETP.NE.AND P1, PT, R11, RZ, PT ;  /* 0x000000ff0b00720c */ /* 0x000fe20003f25270 */
[----:B------:R-:W-:-:S05]  /*16e0*/  IMAD.SHL.U32 R6, R5, 0x2, RZ ;  /* 0x0000000205067824 */ /* 0x000fca00078e00ff */
[----:B------:R-:W-:Y:S01]  /*16f0*/  LOP3.LUT R14, R9, R14, R6, 0x96, !PT ;  /* 0x0000000e090e7212 */ /* 0x000fe200078e9606 */
[----:B------:R-:W-:-:S03]  /*1700*/  IMAD.MOV.U32 R6, RZ, RZ, R8 ;  /* 0x000000ffff067224 */ /* 0x000fc600078e0008 */
[----:B------:R-:W-:Y:S01]  /*1710*/  LOP3.LUT R8, R14, R5, RZ, 0x3c, !PT ;  /* 0x000000050e087212 */ /* 0x000fe200078e3cff */
[----:B------:R-:W-:-:S04]  /*1720*/  IMAD.SHL.U32 R5, R15, 0x2, RZ ;  /* 0x000000020f057824 */ /* 0x000fc800078e00ff */
[----:B------:R-:W-:-:S05]  /*1730*/  IMAD.SHL.U32 R12, R8, 0x10, RZ ;  /* 0x00000010080c7824 */ /* 0x000fca00078e00ff */
[----:B------:R-:W-:Y:S01]  /*1740*/  LOP3.LUT R5, R15, R5, R12, 0x96, !PT ;  /* 0x000000050f057212 */ /* 0x000fe200078e960c */
[----:B------:R-:W-:-:S03]  /*1750*/  IMAD.MOV.U32 R15, RZ, RZ, 0x2f800000 ;  /* 0x2f800000ff0f7424 */ /* 0x000fc600078e00ff */
[----:B------:R-:W-:Y:S02]  /*1760*/  LOP3.LUT R14, R5, R8, RZ, 0x3c, !PT ;  /* 0x00000008050e7212 */ /* 0x000fe400078e3cff */
[----:B------:R-:W-:-:S03]  /*1770*/  IADD3 R5, PT, PT, R13, -0x587c5, R8 ;  /* 0xfffa783b0d057810 */ /* 0x000fc60007ffe008 */
[----:B------:R-:W-:Y:S01]  /*1780*/  IMAD.IADD R12, R14, 0x1, R13 ;  /* 0x000000010e0c7824 */ /* 0x000fe200078e020d */
[----:B------:R-:W-:Y:S01]  /*1790*/  I2FP.F32.U32 R5, R5 ;  /* 0x0000000500057245 */ /* 0x000fe20000201000 */
[----:B------:R-:W-:-:S03]  /*17a0*/  VIADD R13, R13, 0xb0f8a ;  /* 0x000b0f8a0d0d7836 */ /* 0x000fc60000000000 */
[----:B------:R-:W-:Y:S01]  /*17b0*/  I2FP.F32.U32 R12, R12 ;  /* 0x0000000c000c7245 */ /* 0x000fe20000201000 */
[----:B------:R-:W-:-:S04]  /*17c0*/  FFMA R5, R5, R15, 1.1641532182693481445e-10 ;  /* 0x2f00000005057423 */ /* 0x000fc8000000000f */
[----:B------:R-:W-:Y:S01]  /*17d0*/  FFMA R12, R12, R15, 1.1641532182693481445e-10 ;  /* 0x2f0000000c0c7423 */ /* 0x000fe2000000000f */
[----:B------:R-:W-:-:S03]  /*17e0*/  VIADD R15, R10, 0x1 ;  /* 0x000000010a0f7836 */ /* 0x000fc60000000000 */
[----:B------:R-:W-:-:S04]  /*17f0*/  FMUL R12, R12, R12 ;  /* 0x0000000c0c0c7220 */ /* 0x000fc80000400000 */
[----:B------:R-:W-:Y:S01]  /*1800*/  FFMA R12, R5, R5, R12 ;  /* 0x00000005050c7223 */ /* 0x000fe2000000000c */
[----:B------:R-:W-:Y:S02]  /*1810*/  IMAD.MOV.U32 R5, RZ, RZ, R7 ;  /* 0x000000ffff057224 */ /* 0x000fe400078e0007 */
[----:B------:R-:W-:Y:S02]  /*1820*/  IMAD.MOV.U32 R7, RZ, RZ, R9 ;  /* 0x000000ffff077224 */ /* 0x000fe400078e0009 */
[----:B------:R-:W-:Y:S01]  /*1830*/  FSETP.GTU.AND P0, PT, R12, 1, PT ;  /* 0x3f8000000c00780b */ /* 0x000fe20003f0c000 */
[----:B------:R-:W-:Y:S02]  /*1840*/  IMAD.MOV.U32 R12, RZ, RZ, R6 ;  /* 0x000000ffff0c7224 */ /* 0x000fe400078e0006 */
[----:B------:R-:W-:-:S10]  /*1850*/  IMAD.MOV.U32 R9, RZ, RZ, R14 ;  /* 0x000000ffff097224 */ /* 0x000fd400078e000e */
[----:B------:R-:W-:-:S04]  /*1860*/  @P0 IMAD.MOV R15, RZ, RZ, R10 ;  /* 0x000000ffff0f0224 */ /* 0x000fc800078e020a */
[----:B------:R-:W-:Y:S01]  /*1870*/  IMAD.MOV.U32 R10, RZ, RZ, R15 ;  /* 0x000000ffff0a7224 */ /* 0x000fe200078e000f */
[----:B------:R-:W-:Y:S06]  /*1880*/  @P1 BRA `(.L_x_12) ;  /* 0xfffffffc00781947 */ /* 0x000fec000383ffff */
.L_x_9:
[----:B------:R-:W0:Y:S01]  /*1890*/  S2R R13, SR_TID.X ;  /* 0x00000000000d7919 */ /* 0x000e220000002100 */
[----:B------:R-:W2:Y:S01]  /*18a0*/  S2UR UR5, SR_CgaCtaId ;  /* 0x00000000000579c3 */ /* 0x000ea20000008800 */
[----:B------:R-:W-:Y:S01]  /*18b0*/  UMOV UR4, 0x400 ;  /* 0x0000040000047882 */ /* 0x000fe20000000000 */
[----:B------:R-:W-:Y:S01]  /*18c0*/  ISETP.GE.U32.AND P0, PT, R0, 0x2, PT ;  /* 0x000000020000780c */ /* 0x000fe20003f06070 */
[----:B-----5:R3:W-:Y:S04]  /*18d0*/  STG.E.64 desc[UR6][R2.64], R4 ;  /* 0x0000000402007986 */ /* 0x0207e8000c101b06 */
[----:B------:R3:W-:Y:S04]  /*18e0*/  STG.E.64 desc[UR6][R2.64+0x8], R6 ;  /* 0x0000080602007986 */ /* 0x0007e8000c101b06 */
[----:B------:R3:W-:Y:S04]  /*18f0*/  STG.E.64 desc[UR6][R2.64+0x10], R8 ;  /* 0x0000100802007986 */ /* 0x0007e8000c101b06 */
[----:B------:R3:W-:Y:S04]  /*1900*/  STG.E.64 desc[UR6][R2.64+0x18], RZ ;  /* 0x000018ff02007986 */ /* 0x0007e8000c101b06 */
[----:B------:R3:W-:Y:S04]  /*1910*/  STG.E desc[UR6][R2.64+0x20], RZ ;  /* 0x000020ff02007986 */ /* 0x0007e8000c101906 */
[----:B------:R3:W-:Y:S01]  /*1920*/  STG.E.64 desc[UR6][R2.64+0x28], RZ ;  /* 0x000028ff02007986 */ /* 0x0007e2000c101b06 */
[----:B--2---:R-:W-:-:S06]  /*1930*/  ULEA UR4, UR5, UR4, 0x18 ;  /* 0x0000000405047291 */ /* 0x004fcc000f8ec0ff */
[C---:B0-----:R-:W-:Y:S02]  /*1940*/  LEA R11, R13.reuse, UR4, 0x2 ;  /* 0x000000040d0b7c11 */ /* 0x041fe4000f8e10ff */
[----:B------:R-:W-:-:S03]  /*1950*/  ISETP.NE.AND P1, PT, R13, RZ, PT ;  /* 0x000000ff0d00720c */ /* 0x000fc60003f25270 */
[----:B------:R3:W-:Y:S01]  /*1960*/  STS [R11], R10 ;  /* 0x0000000a0b007388 */ /* 0x0007e20000000800 */
[----:B------:R-:W-:Y:S06]  /*1970*/  BAR.SYNC.DEFER_BLOCKING 0x0 ;  /* 0x0000000000007b1d */ /* 0x000fec0000010000 */
[----:B------:R-:W-:Y:S05]  /*1980*/  @!P0 BRA `(.L_x_13) ;  /* 0x00000000002c8947 */ /* 0x000fea0003800000 */
.L_x_14:
[----:B------:R-:W-:Y:S01]  /*1990*/  BAR.SYNC.DEFER_BLOCKING 0x0 ;  /* 0x0000000000007b1d */ /* 0x000fe20000010000 */
[----:B---3--:R-:W-:-:S04]  /*19a0*/  SHF.R.U32.HI R6, RZ, 0x1, R0 ;  /* 0x00000001ff067819 */ /* 0x008fc80000011600 */
[----:B------:R-:W-:-:S13]  /*19b0*/  ISETP.GE.U32.AND P0, PT, R13, R6, PT ;  /* 0x000000060d00720c */ /* 0x000fda0003f06070 */
[----:B-1----:R-:W-:Y:S01]  /*19c0*/  @!P0 IMAD R2, R6, 0x4, R11 ;  /* 0x0000000406028824 */ /* 0x002fe200078e020b */
[----:B------:R-:W-:Y:S05]  /*19d0*/  @!P0 LDS R3, [R11] ;  /* 0x000000000b038984 */ /* 0x000fea0000000800 */
[----:B------:R-:W0:Y:S02]  /*19e0*/  @!P0 LDS R2, [R2] ;  /* 0x0000000002028984 */ /* 0x000e240000000800 */
[----:B0-----:R-:W-:-:S05]  /*19f0*/  @!P0 IMAD.IADD R4, R2, 0x1, R3 ;  /* 0x0000000102048824 */ /* 0x001fca00078e0203 */
[----:B------:R0:W-:Y:S01]  /*1a00*/  @!P0 STS [R11], R4 ;  /* 0x000000040b008388 */ /* 0x0001e20000000800 */
[----:B------:R-:W-:Y:S01]  /*1a10*/  ISETP.GT.U32.AND P0, PT, R0, 0x3, PT ;  /* 0x000000030000780c */ /* 0x000fe20003f04070 */
[----:B------:R-:W-:-:S12]  /*1a20*/  IMAD.MOV.U32 R0, RZ, RZ, R6 ;  /* 0x000000ffff007224 */ /* 0x000fd800078e0006 */
[----:B0-----:R-:W-:Y:S05]  /*1a30*/  @P0 BRA `(.L_x_14) ;  /* 0xfffffffc00d40947 */ /* 0x001fea000383ffff */
.L_x_13:
[----:B------:R-:W-:Y:S05]  /*1a40*/  @P1 EXIT ;  /* 0x000000000000194d */ /* 0x000fea0003800000 */
[----:B------:R-:W0:Y:S01]  /*1a50*/  S2UR UR5, SR_CgaCtaId ;  /* 0x00000000000579c3 */ /* 0x000e220000008800 */
[----:B------:R-:W-:-:S07]  /*1a60*/  UMOV UR4, 0x400 ;  /* 0x0000040000047882 */ /* 0x000fce0000000000 */
[----:B-1-3--:R-:W1:Y:S01]  /*1a70*/  LDC.64 R2, c[0x0][0x388] ;  /* 0x0000e200ff027b82 */ /* 0x00ae620000000a00 */
[----:B0-----:R-:W-:-:S09]  /*1a80*/  ULEA UR4, UR5, UR4, 0x18 ;  /* 0x0000000405047291 */ /* 0x001fd2000f8ec0ff */
[----:B------:R-:W1:Y:S04]  /*1a90*/  LDS R5, [UR4] ;  /* 0x00000004ff057984 */ /* 0x000e680008000800 */
[----:B-1----:R-:W-:Y:S01]  /*1aa0*/  REDG.E.ADD.STRONG.GPU desc[UR6][R2.64], R5 ;  /* 0x000000050200798e */ /* 0x002fe2000c12e106 */
[----:B------:R-:W-:Y:S05]  /*1ab0*/  EXIT ;  /* 0x000000000000794d */ /* 0x000fea0003800000 */
.L_x_15:
[----:B------:R-:W-:-:S00]  /*1ac0*/  BRA `(.L_x_15) ;  /* 0xfffffffc00fc7947 */ /* 0x000fc0000383ffff */
[----:B------:R-:W-:-:S00]  /*1ad0*/  NOP ;  /* 0x0000000000007918 */ /* 0x000fc00000000000 */
        /* <DEDUP_REMOVED lines=10> */
.L_x_16:


//--------------------- .nv.global.init           --------------------------
	.section	.nv.global.init,"aw",@progbits
	.align	4
.nv.global.init:
	.type		mrg32k3aM1SubSeq,@object
	.size		mrg32k3aM1SubSeq,(mrg32k3aM2SubSeq - mrg32k3aM1SubSeq)
mrg32k3aM1SubSeq:
        /*0000*/ 	.byte	0x0b, 0xcc, 0xee, 0x04, 0x73, 0x29, 0x8b, 0x6f, 0xf6, 0x53, 0x03, 0xf6, 0x23, 0xf6, 0xea, 0xda
        /* <DEDUP_REMOVED lines=125> */
	.type		mrg32k3aM2SubSeq,@object
	.size		mrg32k3aM2SubSeq,(mrg32k3aM1 - mrg32k3aM2SubSeq)
mrg32k3aM2SubSeq:
        /* <DEDUP_REMOVED lines=126> */
	.type		mrg32k3aM1,@object
	.size		mrg32k3aM1,(mrg32k3aM1Seq - mrg32k3aM1)
mrg32k3aM1:
        /* <DEDUP_REMOVED lines=144> */
	.type		mrg32k3aM1Seq,@object
	.size		mrg32k3aM1Seq,(mrg32k3aM2 - mrg32k3aM1Seq)
mrg32k3aM1Seq:
        /* <DEDUP_REMOVED lines=144> */
	.type		mrg32k3aM2,@object
	.size		mrg32k3aM2,(mrg32k3aM2Seq - mrg32k3aM2)
mrg32k3aM2:
        /* <DEDUP_REMOVED lines=144> */
	.type		mrg32k3aM2Seq,@object
	.size		mrg32k3aM2Seq,(precalc_xorwow_matrix - mrg32k3aM2Seq)
mrg32k3aM2Seq:
        /* <DEDUP_REMOVED lines=144> */
	.type		precalc_xorwow_matrix,@object
	.size		precalc_xorwow_matrix,(precalc_xorwow_offset_matrix - precalc_xorwow_matrix)
precalc_xorwow_matrix:
        /* <DEDUP_REMOVED lines=6400> */
	.type		precalc_xorwow_offset_matrix,@object
	.size		precalc_xorwow_offset_matrix,(.L_1 - precalc_xorwow_offset_matrix)
precalc_xorwow_offset_matrix:
        /* <DEDUP_REMOVED lines=6400> */
.L_1:


//--------------------- .nv.shared._Z6picudaP17curandStateXORWOWPiiii --------------------------
	.section	.nv.shared._Z6picudaP17curandStateXORWOWPiiii,"aw",@nobits
	.sectionflags	@""
	.align	4
.nv.shared._Z6picudaP17curandStateXORWOWPiiii:
	.zero		1536


//--------------------- .nv.shared.reserved.0     --------------------------
	.section	.nv.shared.reserved.0,"aw",@nobits
	.weak		__nv_reservedSMEM_offset_0_alias
	.size		__nv_reservedSMEM_offset_0_alias, 0, 64
	.other		__nv_reservedSMEM_offset_0_alias,@"STO_CUDA_RESERVED_SHARED STV_DEFAULT"
__nv_reservedSMEM_offset_0_alias:
	.zero		0
	.zero		64


//--------------------- .nv.constant0._Z6picudaP17curandStateXORWOWPiiii --------------------------
	.section	.nv.constant0._Z6picudaP17curandStateXORWOWPiiii,"a",@progbits
	.sectionflags	@""
	.align	4
.nv.constant0._Z6picudaP17curandStateXORWOWPiiii:
	.zero		924


//--------------------- SYMBOLS --------------------------

	.type		.nv.reservedSmem.offset0,@object
	.size		.nv.reservedSmem.offset0,0x4
	.type		.nv.reservedSmem.cap,@object
	.size		.nv.reservedSmem.cap,0x4
